	.target	sm_100a

	.elftype	@"ET_EXEC"


//--------------------- .note.nv.tkinfo           --------------------------
	.section	.note.nv.tkinfo,"",@"SHT_NOTE"
	.sectionflags	@"SHF_NOTE_NV_TKINFO"
	.tkinfo
        /*0018*/ 	.word	0x00000081
        /*0030*/ 	.string	""
        /*0030*/ 	.string	"ptxas-blackwell"
        /*0030*/ 	.string	"Cuda compilation tools, release 12.9, V12.9.86"
        /*0030*/ 	.string	"Build cuda_12.9.r12.9/compiler.36037853_0"
        /*0030*/ 	.string	"-v  -suppress-debug-info  -lineinfo  -arch sm_100a "



//--------------------- .note.nv.cuver            --------------------------
	.section	.note.nv.cuver,"",@"SHT_NOTE"
	.sectionflags	@"SHF_NOTE_NV_CUVER"
        /*0018*/ 	.short	0x0001
        /*001a*/ 	.short	0x0064
        /*001c*/ 	.short	0x0001
        /*001e*/ 	.short	0x0000
        /*0020*/ 	.short	0x0001
        /*0022*/ 	.short	0x0000


//--------------------- .nv.info                  --------------------------
	.section	.nv.info,"",@"SHT_CUDA_INFO"
	.align	4


	//----- nvinfo : EIATTR_REGCOUNT
	.align		4
        /*0000*/ 	.byte	0x04, 0x2f
        /*0002*/ 	.short	(.L_4 - .L_3)
	.align		4
.L_3:
        /*0004*/ 	.word	index@(gluon_tcgen05)
        /*0008*/ 	.word	0x00000087


	//----- nvinfo : EIATTR_FRAME_SIZE
	.align		4
.L_4:
        /*000c*/ 	.byte	0x04, 0x11
        /*000e*/ 	.short	(.L_6 - .L_5)
	.align		4
.L_5:
        /*0010*/ 	.word	index@($__internal_2_$__cuda_sm10x_tcgen05_guardrail_trap_unallocated_columns_being_dealloced)
        /*0014*/ 	.word	0x00000000


	//----- nvinfo : EIATTR_FRAME_SIZE
	.align		4
.L_6:
        /*0018*/ 	.byte	0x04, 0x11
        /*001a*/ 	.short	(.L_8 - .L_7)
	.align		4
.L_7:
        /*001c*/ 	.word	index@($__internal_1_$__cuda_sm10x_tcgen05_guardrail_trap_phase_invalid_during_alloc)
        /*0020*/ 	.word	0x00000000


	//----- nvinfo : EIATTR_FRAME_SIZE
	.align		4
.L_8:
        /*0024*/ 	.byte	0x04, 0x11
        /*0026*/ 	.short	(.L_10 - .L_9)
	.align		4
.L_9:
        /*0028*/ 	.word	index@($__internal_0_$__cuda_sm10x_tcgen05_guardrail_trap_col_being_dealloced_not_returned_by_alloc)
        /*002c*/ 	.word	0x00000000


	//----- nvinfo : EIATTR_FRAME_SIZE
	.align		4
.L_10:
        /*0030*/ 	.byte	0x04, 0x11
        /*0032*/ 	.short	(.L_12 - .L_11)
	.align		4
.L_11:
        /*0034*/ 	.word	index@(gluon_tcgen05)
        /*0038*/ 	.word	0x00000000


	//----- nvinfo : EIATTR_MIN_STACK_SIZE
	.align		4
.L_12:
        /*003c*/ 	.byte	0x04, 0x12
        /*003e*/ 	.short	(.L_14 - .L_13)
	.align		4
.L_13:
        /*0040*/ 	.word	index@(gluon_tcgen05)
        /*0044*/ 	.word	0x00000000
.L_14:


//--------------------- .nv.info.gluon_tcgen05    --------------------------
	.section	.nv.info.gluon_tcgen05,"",@"SHT_CUDA_INFO"
	.sectionflags	@""
	.align	4


	//----- nvinfo : EIATTR_CUDA_API_VERSION
	.align		4
        /*0000*/ 	.byte	0x04, 0x37
        /*0002*/ 	.short	(.L_16 - .L_15)
.L_15:
        /*0004*/ 	.word	0x00000081


	//----- nvinfo : EIATTR_KPARAM_INFO
	.align		4
.L_16:
        /*0008*/ 	.byte	0x04, 0x17
        /*000a*/ 	.short	(.L_18 - .L_17)
.L_17:
        /*000c*/ 	.word	0x00000000
        /*0010*/ 	.short	0x000a
        /*0012*/ 	.short	0x0048
        /*0014*/ 	.byte	0x00, 0xf4, 0x21, 0x00


	//----- nvinfo : EIATTR_KPARAM_INFO
	.align		4
.L_18:
        /*0018*/ 	.byte	0x04, 0x17
        /*001a*/ 	.short	(.L_20 - .L_19)
.L_19:
        /*001c*/ 	.word	0x00000000
        /*0020*/ 	.short	0x0009
        /*0022*/ 	.short	0x0040
        /*0024*/ 	.byte	0x00, 0xf4, 0x21, 0x00


	//----- nvinfo : EIATTR_KPARAM_INFO
	.align		4
.L_20:
        /*0028*/ 	.byte	0x04, 0x17
        /*002a*/ 	.short	(.L_22 - .L_21)
.L_21:
        /*002c*/ 	.word	0x00000000
        /*0030*/ 	.short	0x0008
        /*0032*/ 	.short	0x0038
        /*0034*/ 	.byte	0x00, 0xf0, 0x21, 0x00


	//----- nvinfo : EIATTR_KPARAM_INFO
	.align		4
.L_22:
        /*0038*/ 	.byte	0x04, 0x17
        /*003a*/ 	.short	(.L_24 - .L_23)
.L_23:
        /*003c*/ 	.word	0x00000000
        /*0040*/ 	.short	0x0007
        /*0042*/ 	.short	0x0030
        /*0044*/ 	.byte	0x00, 0xf0, 0x21, 0x00


	//----- nvinfo : EIATTR_KPARAM_INFO
	.align		4
.L_24:
        /*0048*/ 	.byte	0x04, 0x17
        /*004a*/ 	.short	(.L_26 - .L_25)
.L_25:
        /*004c*/ 	.word	0x00000000
        /*0050*/ 	.short	0x0006
        /*0052*/ 	.short	0x0028
        /*0054*/ 	.byte	0x00, 0xf0, 0x21, 0x00


	//----- nvinfo : EIATTR_KPARAM_INFO
	.align		4
.L_26:
        /*0058*/ 	.byte	0x04, 0x17
        /*005a*/ 	.short	(.L_28 - .L_27)
.L_27:
        /*005c*/ 	.word	0x00000000
        /*0060*/ 	.short	0x0005
        /*0062*/ 	.short	0x0020
        /*0064*/ 	.byte	0x00, 0xf0, 0x11, 0x00


	//----- nvinfo : EIATTR_KPARAM_INFO
	.align		4
.L_28:
        /*0068*/ 	.byte	0x04, 0x17
        /*006a*/ 	.short	(.L_30 - .L_29)
.L_29:
        /*006c*/ 	.word	0x00000000
        /*0070*/ 	.short	0x0004
        /*0072*/ 	.short	0x001c
        /*0074*/ 	.byte	0x00, 0xf0, 0x11, 0x00


	//----- nvinfo : EIATTR_KPARAM_INFO
	.align		4
.L_30:
        /*0078*/ 	.byte	0x04, 0x17
        /*007a*/ 	.short	(.L_32 - .L_31)
.L_31:
        /*007c*/ 	.word	0x00000000
        /*0080*/ 	.short	0x0003
        /*0082*/ 	.short	0x0018
        /*0084*/ 	.byte	0x00, 0xf0, 0x11, 0x00


	//----- nvinfo : EIATTR_KPARAM_INFO
	.align		4
.L_32:
        /*0088*/ 	.byte	0x04, 0x17
        /*008a*/ 	.short	(.L_34 - .L_33)
.L_33:
        /*008c*/ 	.word	0x00000000
        /*0090*/ 	.short	0x0002
        /*0092*/ 	.short	0x0010
        /*0094*/ 	.byte	0x00, 0xf4, 0x21, 0x00


	//----- nvinfo : EIATTR_KPARAM_INFO
	.align		4
.L_34:
        /*0098*/ 	.byte	0x04, 0x17
        /*009a*/ 	.short	(.L_36 - .L_35)
.L_35:
        /*009c*/ 	.word	0x00000000
        /*00a0*/ 	.short	0x0001
        /*00a2*/ 	.short	0x0008
        /*00a4*/ 	.byte	0x00, 0xf4, 0x21, 0x00


	//----- nvinfo : EIATTR_KPARAM_INFO
	.align		4
.L_36:
        /*00a8*/ 	.byte	0x04, 0x17
        /*00aa*/ 	.short	(.L_38 - .L_37)
.L_37:
        /*00ac*/ 	.word	0x00000000
        /*00b0*/ 	.short	0x0000
        /*00b2*/ 	.short	0x0000
        /*00b4*/ 	.byte	0x00, 0xf4, 0x21, 0x00


	//----- nvinfo : EIATTR_AT_ENTRY_FRAGMENTS
	.align		4
.L_38:
        /*00b8*/ 	.byte	0x04, 0x4f
        /*00ba*/ 	.short	(.L_40 - .L_39)


	//   ....[0]....
.L_39:
        /*00bc*/ 	.word	0x00000004


	//----- nvinfo : EIATTR_RESERVED_SMEM_USED
	.align		4
.L_40:
        /*00c0*/ 	.byte	0x01, 0x41
	.zero		2


	//----- nvinfo : EIATTR_SPARSE_MMA_MASK
	.align		4
        /*00c4*/ 	.byte	0x03, 0x50
        /*00c6*/ 	.short	0x0000


	//----- nvinfo : EIATTR_TCGEN05_1CTA_USED
	.align		4
        /*00c8*/ 	.byte	0x01, 0x51
	.zero		2


	//----- nvinfo : EIATTR_MAXREG_COUNT
	.align		4
        /*00cc*/ 	.byte	0x03, 0x1b
        /*00ce*/ 	.short	0x00ff


	//----- nvinfo : EIATTR_NUM_BARRIERS
	.align		4
        /*00d0*/ 	.byte	0x02, 0x4c
        /*00d2*/ 	.byte	0x01
	.zero		1


	//----- nvinfo : EIATTR_INT_WARP_WIDE_INSTR_OFFSETS
	.align		4
        /*00d4*/ 	.byte	0x04, 0x31
        /*00d6*/ 	.short	(.L_42 - .L_41)


	//   ....[0]....
.L_41:
        /*00d8*/ 	.word	0x00001770


	//   ....[1]....
        /*00dc*/ 	.word	0x00001790


	//   ....[2]....
        /*00e0*/ 	.word	0x00001820


	//   ....[3]....
        /*00e4*/ 	.word	0x00001a10


	//   ....[4]....
        /*00e8*/ 	.word	0x00001a20


	//   ....[5]....
        /*00ec*/ 	.word	0x00001a70


	//   ....[6]....
        /*00f0*/ 	.word	0x00001a80


	//   ....[7]....
        /*00f4*/ 	.word	0x00001ea0


	//   ....[8]....
        /*00f8*/ 	.word	0x00001eb0


	//   ....[9]....
        /*00fc*/ 	.word	0x00002030


	//   ....[10]....
        /*0100*/ 	.word	0x00002080


	//   ....[11]....
        /*0104*/ 	.word	0x000020b0


	//   ....[12]....
        /*0108*/ 	.word	0x000020e0


	//   ....[13]....
        /*010c*/ 	.word	0x000025a0


	//   ....[14]....
        /*0110*/ 	.word	0x000025b0


	//   ....[15]....
        /*0114*/ 	.word	0x00002880


	//   ....[16]....
        /*0118*/ 	.word	0x00002890


	//   ....[17]....
        /*011c*/ 	.word	0x00003000


	//   ....[18]....
        /*0120*/ 	.word	0x00003050


	//----- nvinfo : EIATTR_COOP_GROUP_MASK_REGIDS
	.align		4
.L_42:
        /*0124*/ 	.byte	0x04, 0x29
        /*0126*/ 	.short	(.L_44 - .L_43)


	//   ....[0]....
.L_43:
        /*0128*/ 	.word	0xffffffff


	//   ....[1]....
        /*012c*/ 	.word	0xffffffff


	//   ....[2]....
        /*0130*/ 	.word	0xffffffff


	//   ....[3]....
        /*0134*/ 	.word	0xffffffff


	//   ....[4]....
        /*0138*/ 	.word	0xffffffff


	//   ....[5]....
        /*013c*/ 	.word	0xffffffff


	//   ....[6]....
        /*0140*/ 	.word	0xffffffff


	//   ....[7]....
        /*0144*/ 	.word	0xffffffff


	//   ....[8]....
        /*0148*/ 	.word	0xffffffff


	//   ....[9]....
        /*014c*/ 	.word	0xffffffff


	//----- nvinfo : EIATTR_COOP_GROUP_INSTR_OFFSETS
	.align		4
.L_44:
        /*0150*/ 	.byte	0x04, 0x28
        /*0152*/ 	.short	(.L_46 - .L_45)


	//   ....[0]....
.L_45:
        /*0154*/ 	.word	0x00000050


	//   ....[1]....
        /*0158*/ 	.word	0x00000310


	//   ....[2]....
        /*015c*/ 	.word	0x00000500


	//   ....[3]....
        /*0160*/ 	.word	0x000009a0


	//   ....[4]....
        /*0164*/ 	.word	0x00000ae0


	//   ....[5]....
        /*0168*/ 	.word	0x00000fe0


	//   ....[6]....
        /*016c*/ 	.word	0x00001120


	//   ....[7]....
        /*0170*/ 	.word	0x00001610


	//   ....[8]....
        /*0174*/ 	.word	0x00002e90


	//   ....[9]....
        /*0178*/ 	.word	0x00003100


	//----- nvinfo : EIATTR_VRC_CTA_INIT_COUNT
	.align		4
.L_46:
        /*017c*/ 	.byte	0x02, 0x4a
        /*017e*/ 	.byte	0x80
	.zero		1


	//----- nvinfo : EIATTR_MBARRIER_INSTR_OFFSETS
	.align		4
        /*0180*/ 	.byte	0x04, 0x39
        /*0182*/ 	.short	(.L_48 - .L_47)


	//   ....[0]....
.L_47:
        /*0184*/ 	.word	0x00001840
        /*0188*/ 	.word	0x000000ff
        /*018c*/ 	.word	0x00030000
        /*0190*/ 	.short	0x0100
        /*0192*/ 	.byte	0x0b
	.zero		1


	//   ....[1]....
        /*0194*/ 	.word	0x00001850
        /*0198*/ 	.word	0x000000ff
        /*019c*/ 	.word	0x00030010
        /*01a0*/ 	.short	0x0100
        /*01a2*/ 	.byte	0x0b
	.zero		1


	//   ....[2]....
        /*01a4*/ 	.word	0x00001900
        /*01a8*/ 	.word	0x000000ff
        /*01ac*/ 	.word	0x00030008
        /*01b0*/ 	.short	0x0100
        /*01b2*/ 	.byte	0x0b
	.zero		1


	//   ....[3]....
        /*01b4*/ 	.word	0x00001910
        /*01b8*/ 	.word	0x000000ff
        /*01bc*/ 	.word	0x00030018
        /*01c0*/ 	.short	0x0100
        /*01c2*/ 	.byte	0x0b
	.zero		1


	//   ....[4]....
        /*01c4*/ 	.word	0x00001b10
        /*01c8*/ 	.word	0x000000ff
        /*01cc*/ 	.word	0x00030000
        /*01d0*/ 	.short	0x010a
        /*01d2*/ 	.byte	0x0b
	.zero		1


	//   ....[5]....
        /*01d4*/ 	.word	0x00001f00
        /*01d8*/ 	.word	0x000000ff
        /*01dc*/ 	.word	0x00030010
        /*01e0*/ 	.short	0x010a
        /*01e2*/ 	.byte	0x0b
	.zero		1


	//   ....[6]....
        /*01e4*/ 	.word	0x00002160
        /*01e8*/ 	.word	0x000000ff
        /*01ec*/ 	.word	0x00030000
        /*01f0*/ 	.short	0x010a
        /*01f2*/ 	.byte	0x2a
	.zero		1


	//   ....[7]....
        /*01f4*/ 	.word	0x000025f0
        /*01f8*/ 	.word	0x000000ff
        /*01fc*/ 	.word	0x00030010
        /*0200*/ 	.short	0x010a
        /*0202*/ 	.byte	0x2a
	.zero		1


	//   ....[8]....
        /*0204*/ 	.word	0x000026c0
        /*0208*/ 	.word	0x000000ff
        /*020c*/ 	.word	0x00030000
        /*0210*/ 	.short	0x0108
        /*0212*/ 	.byte	0x0b
	.zero		1


	//   ....[9]....
        /*0214*/ 	.word	0x000026d0
        /*0218*/ 	.word	0x000000ff
        /*021c*/ 	.word	0x00030010
        /*0220*/ 	.short	0x0108
        /*0222*/ 	.byte	0x0b
	.zero		1


	//   ....[10]....
        /*0224*/ 	.word	0x00002720
        /*0228*/ 	.word	0x000000ff
        /*022c*/ 	.word	0x00030008
        /*0230*/ 	.short	0x0108
        /*0232*/ 	.byte	0x0b
	.zero		1


	//   ....[11]....
        /*0234*/ 	.word	0x00002730
        /*0238*/ 	.word	0x000000ff
        /*023c*/ 	.word	0x00030018
        /*0240*/ 	.short	0x0108
        /*0242*/ 	.byte	0x0b
	.zero		1


	//   ....[12]....
        /*0244*/ 	.word	0x00003120
        /*0248*/ 	.word	0x000000ff
        /*024c*/ 	.word	0x00030000
        /*0250*/ 	.short	0x010a
        /*0252*/ 	.byte	0x0b
	.zero		1


	//   ....[13]....
        /*0254*/ 	.word	0x00003150
        /*0258*/ 	.word	0x000000ff
        /*025c*/ 	.word	0x00030010
        /*0260*/ 	.short	0x010a
        /*0262*/ 	.byte	0x0b
	.zero		1


	//   ....[14]....
        /*0264*/ 	.word	0x00003180
        /*0268*/ 	.word	0x000000ff
        /*026c*/ 	.word	0x00030000
        /*0270*/ 	.short	0x010a
        /*0272*/ 	.byte	0x2a
	.zero		1


	//   ....[15]....
        /*0274*/ 	.word	0x000031b0
        /*0278*/ 	.word	0x000000ff
        /*027c*/ 	.word	0x00030010
        /*0280*/ 	.short	0x010a
        /*0282*/ 	.byte	0x2a
	.zero		1


	//----- nvinfo : EIATTR_NUM_MBARRIERS
	.align		4
.L_48:
        /*0284*/ 	.byte	0x03, 0x38
        /*0286*/ 	.short	0x0004


	//----- nvinfo : EIATTR_EXIT_INSTR_OFFSETS
	.align		4
        /*0288*/ 	.byte	0x04, 0x1c
        /*028a*/ 	.short	(.L_50 - .L_49)


	//   ....[0]....
.L_49:
        /*028c*/ 	.word	0x00003110


	//----- nvinfo : EIATTR_REQNTID
	.align		4
.L_50:
        /*0290*/ 	.byte	0x04, 0x10
        /*0292*/ 	.short	(.L_52 - .L_51)
.L_51:
        /*0294*/ 	.word	0x00000100
        /*0298*/ 	.word	0x00000001
        /*029c*/ 	.word	0x00000001


	//----- nvinfo : EIATTR_CRS_STACK_SIZE
	.align		4
.L_52:
        /*02a0*/ 	.byte	0x04, 0x1e
        /*02a2*/ 	.short	(.L_54 - .L_53)
.L_53:
        /*02a4*/ 	.word	0x00000000


	//----- nvinfo : EIATTR_CBANK_PARAM_SIZE
	.align		4
.L_54:
        /*02a8*/ 	.byte	0x03, 0x19
        /*02aa*/ 	.short	0x0050


	//----- nvinfo : EIATTR_PARAM_CBANK
	.align		4
        /*02ac*/ 	.byte	0x04, 0x0a
        /*02ae*/ 	.short	(.L_56 - .L_55)
	.align		4
.L_55:
        /*02b0*/ 	.word	index@(.nv.constant0.gluon_tcgen05)
        /*02b4*/ 	.short	0x0380
        /*02b6*/ 	.short	0x0050


	//----- nvinfo : EIATTR_SW_WAR
	.align		4
.L_56:
        /*02b8*/ 	.byte	0x04, 0x36
        /*02ba*/ 	.short	(.L_58 - .L_57)
.L_57:
        /*02bc*/ 	.word	0x00000008
.L_58:


//--------------------- .nv.compat                --------------------------
	.section	.nv.compat,"",@"SHT_CUDA_COMPAT_INFO"
	.align	4
        /*0000*/ 	.byte	0x02, 0x02, 0x02, 0x00, 0x02, 0x05, 0x05, 0x00, 0x02, 0x03, 0x03, 0x00, 0x02, 0x06, 0x01, 0x00


//--------------------- .nv.callgraph             --------------------------
	.section	.nv.callgraph,"",@"SHT_CUDA_CALLGRAPH"
	.align	4
	.sectionentsize	8
	.align		4
        /*0000*/ 	.word	0x00000000
	.align		4
        /*0004*/ 	.word	0xffffffff
	.align		4
        /*0008*/ 	.word	0x00000000
	.align		4
        /*000c*/ 	.word	0xfffffffe
	.align		4
        /*0010*/ 	.word	0x00000000
	.align		4
        /*0014*/ 	.word	0xfffffffd
	.align		4
        /*0018*/ 	.word	0x00000000
	.align		4
        /*001c*/ 	.word	0xfffffffc


//--------------------- .text.gluon_tcgen05       --------------------------
	.section	.text.gluon_tcgen05,"ax",@progbits
	.align	128
        .global         gluon_tcgen05
        .type           gluon_tcgen05,@function
        .size           gluon_tcgen05,(.L_x_77 - gluon_tcgen05)
        .other          gluon_tcgen05,@"STO_CUDA_ENTRY STV_DEFAULT"
gluon_tcgen05:
.text.gluon_tcgen05:
[----:B------:R-:W1:Y:S01]  /*0000*/  LDC R1, c[0x0][0x37c] ;  /* 0x0000df00ff017b82 */ /* 0x000e620000000800 */
[----:B------:R-:W2:Y:S02]  /*0010*/  S2R R0, SR_TID.X ;  /* 0x0000000000007919 */ /* 0x000ea40000002100 */
[----:B--2---:R-:W-:-:S13]  /*0020*/  ISETP.GE.U32.AND P2, PT, R0, 0x20, PT ;  /* 0x000000200000780c */ /* 0x004fda0003f46070 */
[----:B------:R-:W-:Y:S05]  /*0030*/  @P2 BRA `(.L_x_0) ;  /* 0x0000000000b82947 */ /* 0x000fea0003800000 */
[----:B------:R-:W2:Y:S01]  /*0040*/  S2UR UR6, SR_CgaCtaId ;  /* 0x00000000000679c3 */ /* 0x000ea20000008800 */
[----:B------:R-:W-:Y:S01]  /*0050*/  NOP ;  /* 0x0000000000007918 */ /* 0x000fe20000000000 */
[----:B------:R-:W-:Y:S02]  /*0060*/  UMOV UR4, 0x40 ;  /* 0x0000004000047882 */ /* 0x000fe40000000000 */
[----:B--2---:R-:W-:-:S09]  /*0070*/  ULEA UR4, UR6, UR4, 0x18 ;  /* 0x0000000406047291 */ /* 0x004fd2000f8ec0ff */
[----:B------:R-:W2:Y:S01]  /*0080*/  LDS.U8 R2, [UR4] ;  /* 0x00000004ff027984 */ /* 0x000ea20008000000 */
[----:B------:R-:W-:Y:S02]  /*0090*/  UMOV UR4, 0x400 ;  /* 0x0000040000047882 */ /* 0x000fe40000000000 */
[----:B------:R-:W-:Y:S01]  /*00a0*/  ULEA UR4, UR6, UR4, 0x18 ;  /* 0x0000000406047291 */ /* 0x000fe2000f8ec0ff */
[----:B--2---:R-:W-:-:S13]  /*00b0*/  ISETP.NE.AND P0, PT, R2, RZ, PT ;  /* 0x000000ff0200720c */ /* 0x004fda0003f05270 */
[----:B------:R-:W-:Y:S05]  /*00c0*/  @P0 BRA `(.L_x_1) ;  /* 0x00000000007c0947 */ /* 0x000fea0003800000 */
[----:B------:R-:W-:-:S13]  /*00d0*/  ELECT P0, URZ, PT ;  /* 0x0000000000ff782f */ /* 0x000fda0003800000 */
[----:B------:R-:W-:Y:S05]  /*00e0*/  @!P0 BRA `(.L_x_2) ;  /* 0x0000000000848947 */ /* 0x000fea0003800000 */
[----:B------:R-:W-:Y:S01]  /*00f0*/  UMOV UR5, 0x8 ;  /* 0x0000000800057882 */ /* 0x000fe20000000000 */
[----:B------:R-:W-:Y:S02]  /*0100*/  IMAD.MOV.U32 R5, RZ, RZ, 0x1 ;  /* 0x00000001ff057424 */ /* 0x000fe400078e00ff */
[----:B------:R-:W-:Y:S02]  /*0110*/  IMAD.MOV.U32 R3, RZ, RZ, 0xff ;  /* 0x000000ffff037424 */ /* 0x000fe400078e00ff */
[----:B------:R-:W-:Y:S04]  /*0120*/  DEPBAR.LE SB2, 0x36 ;  /* 0x0000ad800000791a */ /* 0x000fe80000000000 */
[----:B------:R-:W2:Y:S02]  /*0130*/  UTCATOMSWS.FIND_AND_SET.ALIGN UP0, UR5, UR5 ;  /* 0x00000005000575e3 */ /* 0x000ea40008000800 */
[----:B--2---:R-:W-:-:S04]  /*0140*/  PLOP3.LUT P0, PT, PT, PT, UP0, 0x80, 0x8 ;  /* 0x000000000008781c */ /* 0x004fc80003f0f008 */
[----:B------:R-:W-:-:S04]  /*0150*/  SEL R2, RZ, 0xffffffff, !P0 ;  /* 0xffffffffff027807 */ /* 0x000fc80004000000 */
[----:B------:R-:W-:Y:S01]  /*0160*/  ISETP.NE.AND P0, PT, R2, RZ, PT ;  /* 0x000000ff0200720c */ /* 0x000fe20003f05270 */
[----:B------:R-:W-:-:S12]  /*0170*/  IMAD.U32 R2, RZ, RZ, UR5 ;  /* 0x00000005ff027e24 */ /* 0x000fd8000f8e00ff */
[----:B------:R-:W-:Y:S05]  /*0180*/  @P0 BRA `(.L_x_3) ;  /* 0x0000000000240947 */ /* 0x000fea0003800000 */
.L_x_4:
[----:B------:R-:W-:Y:S05]  /*0190*/  NANOSLEEP 0x64 ;  /* 0x000000640000795d */ /* 0x000fea0003800000 */
[----:B------:R-:W-:-:S05]  /*01a0*/  UMOV UR5, 0x8 ;  /* 0x0000000800057882 */ /* 0x000fca0000000000 */
[----:B------:R-:W-:Y:S04]  /*01b0*/  DEPBAR.LE SB2, 0x36 ;  /* 0x0000ad800000791a */ /* 0x000fe80000000000 */
[----:B------:R-:W2:Y:S02]  /*01c0*/  UTCATOMSWS.FIND_AND_SET.ALIGN UP0, UR5, UR5 ;  /* 0x00000005000575e3 */ /* 0x000ea40008000800 */
[----:B--2---:R-:W-:-:S04]  /*01d0*/  PLOP3.LUT P0, PT, PT, PT, UP0, 0x80, 0x8 ;  /* 0x000000000008781c */ /* 0x004fc80003f0f008 */
[----:B------:R-:W-:-:S04]  /*01e0*/  SEL R2, RZ, 0xffffffff, !P0 ;  /* 0xffffffffff027807 */ /* 0x000fc80004000000 */
[----:B------:R-:W-:Y:S01]  /*01f0*/  ISETP.NE.AND P0, PT, R2, RZ, PT ;  /* 0x000000ff0200720c */ /* 0x000fe20003f05270 */
[----:B------:R-:W-:-:S12]  /*0200*/  IMAD.U32 R2, RZ, RZ, UR5 ;  /* 0x00000005ff027e24 */ /* 0x000fd8000f8e00ff */
[----:B------:R-:W-:Y:S05]  /*0210*/  @!P0 BRA `(.L_x_4) ;  /* 0xfffffffc00dc8947 */ /* 0x000fea000383ffff */
.L_x_3:
[C---:B------:R-:W-:Y:S01]  /*0220*/  VIADD R4, R2.reuse, 0x10 ;  /* 0x0000001002047836 */ /* 0x040fe20000000000 */
[----:B------:R-:W-:Y:S01]  /*0230*/  UMOV UR5, 0x50 ;  /* 0x0000005000057882 */ /* 0x000fe20000000000 */
[----:B------:R-:W-:Y:S01]  /*0240*/  SHF.L.U32 R3, R3, R2, RZ ;  /* 0x0000000203037219 */ /* 0x000fe200000006ff */
[----:B------:R-:W-:Y:S01]  /*0250*/  ULEA UR5, UR6, UR5, 0x18 ;  /* 0x0000000506057291 */ /* 0x000fe2000f8ec0ff */
[----:B------:R-:W-:Y:S01]  /*0260*/  IMAD.SHL.U32 R2, R2, 0x20, RZ ;  /* 0x0000002002027824 */ /* 0x000fe200078e00ff */
[----:B------:R-:W-:-:S04]  /*0270*/  SHF.L.U32 R4, R5, R4, RZ ;  /* 0x0000000405047219 */ /* 0x000fc800000006ff */
[----:B------:R-:W-:-:S05]  /*0280*/  LOP3.LUT R3, R4, R3, RZ, 0xfc, !PT ;  /* 0x0000000304037212 */ /* 0x000fca00078efcff */
[----:B------:R2:W-:Y:S04]  /*0290*/  ATOMS.OR RZ, [UR5], R3 ;  /* 0x00000003ffff798c */ /* 0x0005e8000b000005 */
[----:B------:R2:W-:Y:S01]  /*02a0*/  STS [UR4], R2 ;  /* 0x00000002ff007988 */ /* 0x0005e20008000804 */
[----:B------:R-:W-:Y:S05]  /*02b0*/  BRA `(.L_x_2) ;  /* 0x0000000000107947 */ /* 0x000fea0003800000 */
.L_x_1:
[----:B------:R-:W-:Y:S01]  /*02c0*/  IMAD.MOV.U32 R3, RZ, RZ, -0x1 ;  /* 0xffffffffff037424 */ /* 0x000fe200078e00ff */
[----:B------:R-:W-:-:S04]  /*02d0*/  MOV R2, 0x300 ;  /* 0x0000030000027802 */ /* 0x000fc80000000f00 */
[----:B------:R2:W-:Y:S03]  /*02e0*/  STS [UR4], R3 ;  /* 0x00000003ff007988 */ /* 0x0005e60008000804 */
[----:B-12---:R-:W-:Y:S05]  /*02f0*/  CALL.REL.NOINC `($__internal_1_$__cuda_sm10x_tcgen05_guardrail_trap_phase_invalid_during_alloc) ;  /* 0x0000002c00c47944 */ /* 0x006fea0003c00000 */
.L_x_2:
[----:B------:R-:W-:Y:S05]  /*0300*/  WARPSYNC.ALL ;  /* 0x0000000000007948 */ /* 0x000fea0003800000 */
[----:B------:R-:W-:Y:S01]  /*0310*/  NOP ;  /* 0x0000000000007918 */ /* 0x000fe20000000000 */
.L_x_0:
[----:B------:R-:W3:Y:S08]  /*0320*/  S2UR UR4, SR_CgaCtaId ;  /* 0x00000000000479c3 */ /* 0x000ef00000008800 */
[----:B------:R-:W-:Y:S01]  /*0330*/  BAR.SYNC.DEFER_BLOCKING 0x0 ;  /* 0x0000000000007b1d */ /* 0x000fe20000010000 */
[----:B------:R-:W-:-:S05]  /*0340*/  LOP3.LUT R132, R0, 0xff, RZ, 0xc0, !PT ;  /* 0x000000ff00847812 */ /* 0x000fca00078ec0ff */
[----:B------:R-:W-:Y:S02]  /*0350*/  UMOV UR11, 0x400 ;  /* 0x00000400000b7882 */ /* 0x000fe40000000000 */
[----:B------:R-:W4:Y:S08]  /*0360*/  LDC R4, c[0x0][0x398] ;  /* 0x0000e600ff047b82 */ /* 0x000f300000000800 */
[----:B------:R-:W5:Y:S01]  /*0370*/  LDC R12, c[0x0][0x3a0] ;  /* 0x0000e800ff0c7b82 */ /* 0x000f620000000800 */
[----:B---3--:R-:W-:-:S07]  /*0380*/  ULEA UR11, UR4, UR11, 0x18 ;  /* 0x0000000b040b7291 */ /* 0x008fce000f8ec0ff */
[----:B------:R-:W3:Y:S02]  /*0390*/  S2UR UR7, SR_CTAID.Y ;  /* 0x00000000000779c3 */ /* 0x000ee40000002600 */
[----:B--2---:R-:W2:Y:S06]  /*03a0*/  LDS R3, [UR11] ;  /* 0x0000000bff037984 */ /* 0x004eac0008000800 */
[----:B------:R-:W-:Y:S06]  /*03b0*/  BAR.SYNC.DEFER_BLOCKING 0x0 ;  /* 0x0000000000007b1d */ /* 0x000fec0000010000 */
[----:B------:R-:W-:Y:S05]  /*03c0*/  @P2 BRA `(.L_x_5) ;  /* 0x0000000000182947 */ /* 0x000fea0003800000 */
[----:B------:R-:W-:Y:S01]  /*03d0*/  ELECT P0, URZ, PT ;  /* 0x0000000000ff782f */ /* 0x000fe20003800000 */
[----:B------:R-:W-:Y:S01]  /*03e0*/  IMAD.MOV.U32 R2, RZ, RZ, 0x1 ;  /* 0x00000001ff027424 */ /* 0x000fe200078e00ff */
[----:B------:R-:W-:Y:S01]  /*03f0*/  UMOV UR5, 0x40 ;  /* 0x0000004000057882 */ /* 0x000fe20000000000 */
[----:B------:R-:W-:Y:S01]  /*0400*/  UVIRTCOUNT.DEALLOC.SMPOOL 0x80 ;  /* 0x000000800000784c */ /* 0x000fe20000000000 */
[----:B------:R-:W-:-:S09]  /*0410*/  ULEA UR5, UR4, UR5, 0x18 ;  /* 0x0000000504057291 */ /* 0x000fd2000f8ec0ff */
[----:B------:R5:W-:Y:S03]  /*0420*/  @P0 STS.U8 [UR5], R2 ;  /* 0x00000002ff000988 */ /* 0x000be60008000005 */
.L_x_5:
[----:B------:R-:W5:Y:S01]  /*0430*/  S2UR UR4, SR_CTAID.Z ;  /* 0x00000000000479c3 */ /* 0x000f620000002700 */
[----:B------:R-:W4:Y:S01]  /*0440*/  LDCU UR5, c[0x0][0x370] ;  /* 0x00006e00ff0577ac */ /* 0x000f220008000800 */
[----:B------:R-:W-:Y:S01]  /*0450*/  ISETP.GE.U32.AND P0, PT, R132, 0x20, PT ;  /* 0x000000208400780c */ /* 0x000fe20003f06070 */
[----:B----4-:R-:W-:Y:S01]  /*0460*/  VIADD R4, R4, 0xffffffff ;  /* 0xffffffff04047836 */ /* 0x010fe20000000000 */
[C---:B------:R-:W-:Y:S01]  /*0470*/  ISETP.NE.U32.AND P3, PT, R132.reuse, RZ, PT ;  /* 0x000000ff8400720c */ /* 0x040fe20003f65070 */
[----:B------:R-:W5:Y:S01]  /*0480*/  LDCU UR6, c[0x0][0x374] ;  /* 0x00006e80ff0677ac */ /* 0x000f620008000800 */
[----:B------:R-:W-:Y:S01]  /*0490*/  LEA R10, R132, UR11, 0x2 ;  /* 0x0000000b840a7c11 */ /* 0x000fe2000f8e10ff */
[----:B-----5:R-:W-:Y:S01]  /*04a0*/  VIADD R11, R12, 0xffffffff ;  /* 0xffffffff0c0b7836 */ /* 0x020fe20000000000 */
[----:B------:R-:W4:Y:S01]  /*04b0*/  S2UR UR15, SR_CTAID.X ;  /* 0x00000000000f79c3 */ /* 0x000f220000002500 */
[----:B------:R-:W5:Y:S01]  /*04c0*/  LDCU.64 UR12, c[0x0][0x3c0] ;  /* 0x00007800ff0c77ac */ /* 0x000f620008000a00 */
[----:B--2---:R-:W-:Y:S01]  /*04d0*/  R2UR UR10, R3 ;  /* 0x00000000030a72ca */ /* 0x004fe200000e0000 */
[----:B------:R-:W-:Y:S04]  /*04e0*/  BSSY.RECONVERGENT B0, `(.L_x_6) ;  /* 0x0000011000007945 */ /* 0x000fe80003800200 */
[----:B------:R2:W-:Y:S01]  /*04f0*/  @!P0 STS [R10], RZ ;  /* 0x000000ff0a008388 */ /* 0x0005e20000000800 */
[----:B------:R-:W-:-:S03]  /*0500*/  NOP ;  /* 0x0000000000007918 */ /* 0x000fc60000000000 */
[----:B------:R2:W-:Y:S01]  /*0510*/  @!P3 STS [UR11+0x24], R4 ;  /* 0x00002404ff00b988 */ /* 0x0005e2000800080b */
[----:B---3--:R-:W-:-:S03]  /*0520*/  UIMAD UR4, UR4, UR6, UR7 ;  /* 0x00000006040472a4 */ /* 0x008fc6000f8e0207 */
[----:B------:R2:W-:Y:S01]  /*0530*/  @!P3 STS [UR11+0x20], R11 ;  /* 0x0000200bff00b988 */ /* 0x0005e2000800080b */
[----:B----4-:R-:W-:-:S04]  /*0540*/  UIMAD UR4, UR4, UR5, UR15 ;  /* 0x00000005040472a4 */ /* 0x010fc8000f8e020f */
[----:B------:R-:W-:-:S04]  /*0550*/  UIMAD UR4, UR4, 0x180, URZ ;  /* 0x00000180040478a4 */ /* 0x000fc8000f8e02ff */
[----:B-----5:R-:W-:-:S04]  /*0560*/  UIADD3 UR8, UP0, UPT, UR4, UR12, URZ ;  /* 0x0000000c04087290 */ /* 0x020fc8000ff1e0ff */
[----:B------:R-:W-:Y:S01]  /*0570*/  ULEA.HI.X.SX32 UR9, UR4, UR13, 0x1, UP0 ;  /* 0x0000000d04097291 */ /* 0x000fe200080f0eff */
[----:B--2---:R-:W-:Y:S11]  /*0580*/  @P3 BRA `(.L_x_7) ;  /* 0x0000000000183947 */ /* 0x004ff60003800000 */
[----:B------:R-:W2:Y:S01]  /*0590*/  LDS R2, [UR11+0x8] ;  /* 0x0000080bff027984 */ /* 0x000ea20008000800 */
[----:B------:R-:W3:Y:S01]  /*05a0*/  LDC.64 R6, c[0x0][0x380] ;  /* 0x0000e000ff067b82 */ /* 0x000ee20000000a00 */
[----:B------:R-:W-:Y:S02]  /*05b0*/  IMAD.MOV.U32 R3, RZ, RZ, 0x70 ;  /* 0x00000070ff037424 */ /* 0x000fe400078e00ff */
[----:B---3--:R3:W-:Y:S03]  /*05c0*/  STS.64 [UR11], R6 ;  /* 0x00000006ff007988 */ /* 0x0087e60008000a0b */
[----:B--2---:R-:W-:-:S05]  /*05d0*/  LOP3.LUT R2, R2, 0x10, R3, 0xd8, !PT ;  /* 0x0000001002027812 */ /* 0x004fca00078ed803 */
[----:B------:R3:W-:Y:S02]  /*05e0*/  STS [UR11+0x8], R2 ;  /* 0x00000802ff007988 */ /* 0x0007e4000800080b */
.L_x_7:
[----:B------:R-:W-:Y:S05]  /*05f0*/  BSYNC.RECONVERGENT B0 ;  /* 0x0000000000007941 */ /* 0x000fea0003800200 */
.L_x_6:
[----:B------:R-:W-:Y:S04]  /*0600*/  BSSY.RECONVERGENT B0, `(.L_x_8) ;  /* 0x000000a000007945 */ /* 0x000fe80003800200 */
[----:B------:R-:W-:Y:S05]  /*0610*/  @P3 BRA `(.L_x_9) ;  /* 0x0000000000203947 */ /* 0x000fea0003800000 */
[----:B---3--:R-:W2:Y:S01]  /*0620*/  LDS R2, [UR11+0x34] ;  /* 0x0000340bff027984 */ /* 0x008ea20008000800 */
[----:B------:R-:W-:Y:S02]  /*0630*/  IMAD.MOV.U32 R3, RZ, RZ, 0x3f000000 ;  /* 0x3f000000ff037424 */ /* 0x000fe400078e00ff */
[----:B------:R-:W-:Y:S01]  /*0640*/  @!P3 IMAD.MOV.U32 R5, RZ, RZ, 0x7f ;  /* 0x0000007fff05b424 */ /* 0x000fe200078e00ff */
[----:B------:R-:W3:Y:S02]  /*0650*/  @!P3 LDS R6, [UR11+0x38] ;  /* 0x0000380bff06b984 */ /* 0x000ee40008000800 */
[----:B--2---:R-:W-:Y:S02]  /*0660*/  LOP3.LUT R2, R2, 0xff000000, R3, 0xb8, !PT ;  /* 0xff00000002027812 */ /* 0x004fe400078eb803 */
[----:B---3--:R-:W-:-:S03]  /*0670*/  @!P3 LOP3.LUT R3, R6, 0xff, R5, 0xb8, !PT ;  /* 0x000000ff0603b812 */ /* 0x008fc600078eb805 */
[----:B------:R2:W-:Y:S04]  /*0680*/  STS [UR11+0x34], R2 ;  /* 0x00003402ff007988 */ /* 0x0005e8000800080b */
[----:B------:R2:W-:Y:S02]  /*0690*/  @!P3 STS [UR11+0x38], R3 ;  /* 0x00003803ff00b988 */ /* 0x0005e4000800080b */
.L_x_9:
[----:B------:R-:W-:Y:S05]  /*06a0*/  BSYNC.RECONVERGENT B0 ;  /* 0x0000000000007941 */ /* 0x000fea0003800200 */
.L_x_8:
[----:B------:R-:W-:Y:S04]  /*06b0*/  BSSY.RECONVERGENT B0, `(.L_x_10) ;  /* 0x000000e000007945 */ /* 0x000fe80003800200 */
[----:B------:R-:W-:Y:S05]  /*06c0*/  @P3 BRA `(.L_x_11) ;  /* 0x0000000000303947 */ /* 0x000fea0003800000 */
[----:B--2---:R-:W2:Y:S01]  /*06d0*/  LDS R3, [UR11+0x34] ;  /* 0x0000340bff037984 */ /* 0x004ea20008000800 */
[----:B------:R-:W4:Y:S03]  /*06e0*/  LDC.64 R8, c[0x0][0x3a8] ;  /* 0x0000ea00ff087b82 */ /* 0x000f260000000a00 */
[----:B---3--:R-:W3:Y:S01]  /*06f0*/  LDS R2, [UR11+0x1c] ;  /* 0x00001c0bff027984 */ /* 0x008ee20008000800 */
[C---:B----4-:R-:W-:Y:S01]  /*0700*/  SHF.L.U64.HI R6, R8.reuse, 0x1, R9 ;  /* 0x0000000108067819 */ /* 0x050fe20000010209 */
[----:B------:R-:W-:-:S03]  /*0710*/  IMAD.SHL.U32 R5, R8, 0x2, RZ ;  /* 0x0000000208057824 */ /* 0x000fc600078e00ff */
[--C-:B------:R-:W-:Y:S02]  /*0720*/  SHF.R.U32.HI R7, RZ, 0x4, R6.reuse ;  /* 0x00000004ff077819 */ /* 0x100fe40000011606 */
[----:B------:R-:W-:-:S05]  /*0730*/  SHF.R.U64 R5, R5, 0x4, R6 ;  /* 0x0000000405057819 */ /* 0x000fca0000001206 */
[----:B------:R4:W-:Y:S01]  /*0740*/  STS [UR11+0xc], R5 ;  /* 0x00000c05ff007988 */ /* 0x0009e2000800080b */
[----:B--2---:R-:W-:Y:S02]  /*0750*/  LOP3.LUT R3, R3, 0x7, RZ, 0xb8, !PT ;  /* 0x0000000703037812 */ /* 0x004fe400078eb8ff */
[----:B---3--:R-:W-:-:S03]  /*0760*/  LOP3.LUT R2, R2, 0xf, R7, 0xb8, !PT ;  /* 0x0000000f02027812 */ /* 0x008fc600078eb807 */
[----:B------:R4:W-:Y:S04]  /*0770*/  STS [UR11+0x34], R3 ;  /* 0x00003403ff007988 */ /* 0x0009e8000800080b */
[----:B------:R4:W-:Y:S02]  /*0780*/  STS [UR11+0x1c], R2 ;  /* 0x00001c02ff007988 */ /* 0x0009e4000800080b */
.L_x_11:
[----:B------:R-:W-:Y:S05]  /*0790*/  BSYNC.RECONVERGENT B0 ;  /* 0x0000000000007941 */ /* 0x000fea0003800200 */
.L_x_10:
[----:B------:R-:W-:Y:S04]  /*07a0*/  BSSY.RECONVERGENT B1, `(.L_x_12) ;  /* 0x000001a000017945 */ /* 0x000fe80003800200 */
[----:B------:R-:W-:Y:S04]  /*07b0*/  BSSY.RELIABLE B0, `(.L_x_13) ;  /* 0x0000015000007945 */ /* 0x000fe80003800100 */
[----:B------:R-:W-:Y:S05]  /*07c0*/  @P3 BRA `(.L_x_14) ;  /* 0x0000000000203947 */ /* 0x000fea0003800000 */
[----:B--234-:R-:W2:Y:S02]  /*07d0*/  LDS R2, [UR11+0x34] ;  /* 0x0000340bff027984 */ /* 0x01cea40008000800 */
[----:B--2---:R-:W-:-:S05]  /*07e0*/  LOP3.LUT R2, R2, 0x38, RZ, 0xb8, !PT ;  /* 0x0000003802027812 */ /* 0x004fca00078eb8ff */
[----:B------:R2:W-:Y:S01]  /*07f0*/  STS [UR11+0x34], R2 ;  /* 0x00003402ff007988 */ /* 0x0005e2000800080b */
[----:B------:R-:W-:Y:S05]  /*0800*/  @P3 BRA `(.L_x_15) ;  /* 0x0000000000203947 */ /* 0x000fea0003800000 */
[----:B--2---:R-:W2:Y:S01]  /*0810*/  LDS R2, [UR11+0x8] ;  /* 0x0000080bff027984 */ /* 0x004ea20008000800 */
[----:B------:R-:W-:-:S05]  /*0820*/  IMAD.MOV.U32 R3, RZ, RZ, 0x780 ;  /* 0x00000780ff037424 */ /* 0x000fca00078e00ff */
[----:B--2---:R-:W-:-:S05]  /*0830*/  LOP3.LUT R2, R2, 0x300, R3, 0xd8, !PT ;  /* 0x0000030002027812 */ /* 0x004fca00078ed803 */
[----:B------:R5:W-:Y:S02]  /*0840*/  STS [UR11+0x8], R2 ;  /* 0x00000802ff007988 */ /* 0x000be4000800080b */
.L_x_14:
[----:B------:R-:W-:Y:S05]  /*0850*/  @P3 BRA `(.L_x_16) ;  /* 0x0000000000283947 */ /* 0x000fea0003800000 */
[----:B--2345:R-:W2:Y:S02]  /*0860*/  LDS R2, [UR11+0x8] ;  /* 0x0000080bff027984 */ /* 0x03cea40008000800 */
[----:B--2---:R-:W-:-:S05]  /*0870*/  LOP3.LUT R2, R2, 0x1800, RZ, 0xb8, !PT ;  /* 0x0000180002027812 */ /* 0x004fca00078eb8ff */
[----:B------:R3:W-:Y:S02]  /*0880*/  STS [UR11+0x8], R2 ;  /* 0x00000802ff007988 */ /* 0x0007e4000800080b */
.L_x_15:
[----:B------:R-:W-:Y:S05]  /*0890*/  @P3 BREAK.RELIABLE B0 ;  /* 0x0000000000003942 */ /* 0x000fea0003800100 */
[----:B------:R-:W-:Y:S05]  /*08a0*/  @P3 BRA `(.L_x_17) ;  /* 0x0000000000243947 */ /* 0x000fea0003800000 */
[----:B------:R-:W4:Y:S01]  /*08b0*/  LDS R3, [UR11+0x8] ;  /* 0x0000080bff037984 */ /* 0x000f220008000800 */
[----:B--23--:R-:W-:-:S05]  /*08c0*/  IMAD.MOV.U32 R2, RZ, RZ, 0x6000 ;  /* 0x00006000ff027424 */ /* 0x00cfca00078e00ff */
[----:B----4-:R-:W-:-:S04]  /*08d0*/  LOP3.LUT R2, R3, 0x6000, R2, 0xd8, !PT ;  /* 0x0000600003027812 */ /* 0x010fc800078ed802 */
[----:B------:R-:W-:-:S05]  /*08e0*/  LOP3.LUT R2, R2, 0x400000, RZ, 0xb8, !PT ;  /* 0x0040000002027812 */ /* 0x000fca00078eb8ff */
[----:B------:R2:W-:Y:S02]  /*08f0*/  STS [UR11+0x8], R2 ;  /* 0x00000802ff007988 */ /* 0x0005e4000800080b */
.L_x_16:
[----:B------:R-:W-:Y:S05]  /*0900*/  BSYNC.RELIABLE B0 ;  /* 0x0000000000007941 */ /* 0x000fea0003800100 */
.L_x_13:
[----:B--2345:R-:W2:Y:S02]  /*0910*/  @!P3 LDS R2, [UR11+0x8] ;  /* 0x0000080bff02b984 */ /* 0x03cea40008000800 */
[----:B--2---:R-:W-:-:S05]  /*0920*/  @!P3 LOP3.LUT R2, R2, 0x8000, RZ, 0xb8, !PT ;  /* 0x000080000202b812 */ /* 0x004fca00078eb8ff */
[----:B------:R4:W-:Y:S02]  /*0930*/  @!P3 STS [UR11+0x8], R2 ;  /* 0x00000802ff00b988 */ /* 0x0009e4000800080b */
.L_x_17:
[----:B------:R-:W-:Y:S05]  /*0940*/  BSYNC.RECONVERGENT B1 ;  /* 0x0000000000017941 */ /* 0x000fea0003800200 */
.L_x_12:
[----:B------:R-:W-:Y:S05]  /*0950*/  WARPSYNC.ALL ;  /* 0x0000000000007948 */ /* 0x000fea0003800000 */
[----:B------:R-:W-:Y:S01]  /*0960*/  NOP ;  /* 0x0000000000007918 */ /* 0x000fe20000000000 */
[----:B------:R-:W-:Y:S05]  /*0970*/  @P0 BRA `(.L_x_18) ;  /* 0x0000000000300947 */ /* 0x000fea0003800000 */
[----:B--234-:R-:W2:Y:S01]  /*0980*/  S2R R2, SR_LANEID ;  /* 0x0000000000027919 */ /* 0x01cea20000000000 */
[----:B------:R-:W-:Y:S05]  /*0990*/  WARPSYNC.ALL ;  /* 0x0000000000007948 */ /* 0x000fea0003800000 */
[----:B------:R-:W-:Y:S01]  /*09a0*/  NOP ;  /* 0x0000000000007918 */ /* 0x000fe20000000000 */
[----:B--2---:R-:W-:-:S05]  /*09b0*/  IMAD.SHL.U32 R5, R2, 0x4, RZ ;  /* 0x0000000402057824 */ /* 0x004fca00078e00ff */
[----:B------:R-:W2:Y:S01]  /*09c0*/  LDS R7, [R5+UR11] ;  /* 0x0000000b05077984 */ /* 0x000ea20008000800 */
[----:B------:R-:W-:-:S05]  /*09d0*/  IADD3 R2, P1, PT, R5, UR8, RZ ;  /* 0x0000000805027c10 */ /* 0x000fca000ff3e0ff */
[----:B------:R-:W-:-:S05]  /*09e0*/  IMAD.X R3, RZ, RZ, UR9, P1 ;  /* 0x00000009ff037e24 */ /* 0x000fca00088e06ff */
[----:B--2---:R5:W2:Y:S01]  /*09f0*/  ATOMG.E.EXCH.STRONG.GPU PT, RZ, [R2], R7 ;  /* 0x0000000702ff73a8 */ /* 0x004aa200041ee100 */
[----:B------:R-:W-:-:S04]  /*0a00*/  DEPBAR {5,4,3,2,1,0} ;  /* 0x0000003f0000791a */ /* 0x000fc80000000000 */
[----:B------:R-:W3:Y:S02]  /*0a10*/  CCTL.E.C.LDCU.IV.DEEP [UR8] ;  /* 0x0000000008007540 */ /* 0x000ee40009c08000 */
[----:B---3--:R5:W-:Y:S01]  /*0a20*/  UTMACCTL.IV [UR8] ;  /* 0x00000000080079b9 */ /* 0x008be20008000000 */
[----:B------:R-:W-:Y:S01]  /*0a30*/  NOP ;  /* 0x0000000000007918 */ /* 0x000fe20000000000 */
.L_x_18:
[----:B------:R-:W-:Y:S05]  /*0a40*/  @P0 BRA `(.L_x_19) ;  /* 0x00000000000c0947 */ /* 0x000fea0003800000 */
[----:B------:R0:W-:Y:S01]  /*0a50*/  UTMACMDFLUSH ;  /* 0x00000000000079b7 */ /* 0x0001e20000000000 */
[----:B------:R-:W-:Y:S05]  /*0a60*/  @P0 BRA `(.L_x_19) ;  /* 0x0000000000040947 */ /* 0x000fea0003800000 */
[----:B------:R-:W-:-:S04]  /*0a70*/  DEPBAR.LE SB0, 0x0 ;  /* 0x000080000000791a */ /* 0x000fc80000000000 */
.L_x_19:
[----:B------:R-:W-:Y:S05]  /*0a80*/  WARPSYNC.ALL ;  /* 0x0000000000007948 */ /* 0x000fea0003800000 */
[----:B------:R-:W-:Y:S01]  /*0a90*/  NOP ;  /* 0x0000000000007918 */ /* 0x000fe20000000000 */
[----:B--2---:R-:W-:Y:S06]  /*0aa0*/  BAR.SYNC.DEFER_BLOCKING 0x0 ;  /* 0x0000000000007b1d */ /* 0x004fec0000010000 */
[----:B------:R-:W-:Y:S02]  /*0ab0*/  BSSY.RECONVERGENT B1, `(.L_x_20) ;  /* 0x000000b000017945 */ /* 0x000fe40003800200 */
[----:B------:R-:W-:Y:S06]  /*0ac0*/  BAR.SYNC.DEFER_BLOCKING 0x0 ;  /* 0x0000000000007b1d */ /* 0x000fec0000010000 */
[----:B------:R2:W-:Y:S01]  /*0ad0*/  @!P0 STS [R10], RZ ;  /* 0x000000ff0a008388 */ /* 0x0005e20000000800 */
[----:B------:R-:W-:Y:S01]  /*0ae0*/  NOP ;  /* 0x0000000000007918 */ /* 0x000fe20000000000 */
[----:B------:R-:W-:Y:S05]  /*0af0*/  @P3 BRA `(.L_x_21) ;  /* 0x0000000000183947 */ /* 0x000fea0003800000 */
[----:B---345:R-:W3:Y:S01]  /*0b00*/  LDS R2, [UR11+0x8] ;  /* 0x0000080bff027984 */ /* 0x038ee20008000800 */
[----:B------:R-:W4:Y:S01]  /*0b10*/  LDC.64 R6, c[0x0][0x388] ;  /* 0x0000e200ff067b82 */ /* 0x000f220000000a00 */
[----:B------:R-:W-:Y:S02]  /*0b20*/  IMAD.MOV.U32 R3, RZ, RZ, 0x70 ;  /* 0x00000070ff037424 */ /* 0x000fe400078e00ff */
[----:B----4-:R4:W-:Y:S03]  /*0b30*/  STS.64 [UR11], R6 ;  /* 0x00000006ff007988 */ /* 0x0109e60008000a0b */
[----:B---3--:R-:W-:-:S05]  /*0b40*/  LOP3.LUT R2, R2, 0x10, R3, 0xd8, !PT ;  /* 0x0000001002027812 */ /* 0x008fca00078ed803 */
[----:B------:R4:W-:Y:S02]  /*0b50*/  STS [UR11+0x8], R2 ;  /* 0x00000802ff007988 */ /* 0x0009e4000800080b */
.L_x_21:
[----:B-----5:R-:W-:Y:S05]  /*0b60*/  BSYNC.RECONVERGENT B1 ;  /* 0x0000000000017941 */ /* 0x020fea0003800200 */
.L_x_20:
[----:B------:R-:W-:Y:S04]  /*0b70*/  BSSY.RECONVERGENT B2, `(.L_x_22) ;  /* 0x000000f000027945 */ /* 0x000fe80003800200 */
[----:B------:R-:W-:Y:S04]  /*0b80*/  BSSY.RELIABLE B1, `(.L_x_23) ;  /* 0x000000c000017945 */ /* 0x000fe80003800100 */
[----:B------:R-:W-:Y:S05]  /*0b90*/  @P3 BRA `(.L_x_24) ;  /* 0x0000000000283947 */ /* 0x000fea0003800000 */
[----:B---34-:R-:W3:Y:S01]  /*0ba0*/  LDS R2, [UR11+0x34] ;  /* 0x0000340bff027984 */ /* 0x018ee20008000800 */
[----:B------:R-:W-:Y:S01]  /*0bb0*/  IMAD.MOV.U32 R3, RZ, RZ, 0x3f000000 ;  /* 0x3f000000ff037424 */ /* 0x000fe200078e00ff */
[----:B------:R-:W-:Y:S05]  /*0bc0*/  @P3 BREAK.RELIABLE B1 ;  /* 0x0000000000013942 */ /* 0x000fea0003800100 */
[----:B---3--:R-:W-:-:S05]  /*0bd0*/  LOP3.LUT R2, R2, 0xff000000, R3, 0xb8, !PT ;  /* 0xff00000002027812 */ /* 0x008fca00078eb803 */
[----:B------:R3:W-:Y:S01]  /*0be0*/  STS [UR11+0x34], R2 ;  /* 0x00003402ff007988 */ /* 0x0007e2000800080b */
[----:B------:R-:W-:Y:S05]  /*0bf0*/  @P3 BRA `(.L_x_25) ;  /* 0x0000000000183947 */ /* 0x000fea0003800000 */
[----:B---3--:R-:W3:Y:S01]  /*0c00*/  LDS R2, [UR11+0x38] ;  /* 0x0000380bff027984 */ /* 0x008ee20008000800 */
[----:B------:R-:W-:-:S05]  /*0c10*/  IMAD.MOV.U32 R3, RZ, RZ, 0xff ;  /* 0x000000ffff037424 */ /* 0x000fca00078e00ff */
[----:B---3--:R-:W-:-:S05]  /*0c20*/  LOP3.LUT R2, R2, 0xff, R3, 0xb8, !PT ;  /* 0x000000ff02027812 */ /* 0x008fca00078eb803 */
[----:B------:R5:W-:Y:S02]  /*0c30*/  STS [UR11+0x38], R2 ;  /* 0x00003802ff007988 */ /* 0x000be4000800080b */
.L_x_24:
[----:B------:R-:W-:Y:S05]  /*0c40*/  BSYNC.RELIABLE B1 ;  /* 0x0000000000017941 */ /* 0x000fea0003800100 */
.L_x_23:
[----:B------:R2:W-:Y:S02]  /*0c50*/  @!P3 STS [UR11+0x20], R11 ;  /* 0x0000200bff00b988 */ /* 0x0005e4000800080b */
.L_x_25:
[----:B------:R-:W-:Y:S05]  /*0c60*/  BSYNC.RECONVERGENT B2 ;  /* 0x0000000000027941 */ /* 0x000fea0003800200 */
.L_x_22:
[----:B------:R-:W-:Y:S05]  /*0c70*/  WARPSYNC.ALL ;  /* 0x0000000000007948 */ /* 0x000fea0003800000 */
[----:B------:R-:W-:Y:S01]  /*0c80*/  NOP ;  /* 0x0000000000007918 */ /* 0x000fe20000000000 */
[----:B------:R-:W2:Y:S01]  /*0c90*/  LDC R5, c[0x0][0x39c] ;  /* 0x0000e700ff057b82 */ /* 0x000ea20000000800 */
[----:B------:R-:W-:Y:S01]  /*0ca0*/  BSSY.RECONVERGENT B2, `(.L_x_26) ;  /* 0x0000010000027945 */ /* 0x000fe20003800200 */
[----:B--2---:R-:W-:-:S05]  /*0cb0*/  VIADD R5, R5, 0xffffffff ;  /* 0xffffffff05057836 */ /* 0x004fca0000000000 */
[----:B------:R2:W-:Y:S01]  /*0cc0*/  @!P3 STS [UR11+0x24], R5 ;  /* 0x00002405ff00b988 */ /* 0x0005e2000800080b */
[----:B------:R-:W-:Y:S05]  /*0cd0*/  @P3 BRA `(.L_x_27) ;  /* 0x0000000000303947 */ /* 0x000fea0003800000 */
[----:B------:R-:W2:Y:S01]  /*0ce0*/  LDS R3, [UR11+0x34] ;  /* 0x0000340bff037984 */ /* 0x000ea20008000800 */
[----:B----4-:R-:W4:Y:S03]  /*0cf0*/  LDC.64 R6, c[0x0][0x3b0] ;  /* 0x0000ec00ff067b82 */ /* 0x010f260000000a00 */
[----:B---3-5:R-:W3:Y:S01]  /*0d00*/  LDS R2, [UR11+0x1c] ;  /* 0x00001c0bff027984 */ /* 0x028ee20008000800 */
        /* <DEDUP_REMOVED lines=9> */
.L_x_27:
[----:B------:R-:W-:Y:S05]  /*0da0*/  BSYNC.RECONVERGENT B2 ;  /* 0x0000000000027941 */ /* 0x000fea0003800200 */
.L_x_26:
[----:B------:R-:W-:Y:S04]  /*0db0*/  BSSY.RECONVERGENT B3, `(.L_x_28) ;  /* 0x000001a000037945 */ /* 0x000fe80003800200 */
[----:B------:R-:W-:Y:S04]  /*0dc0*/  BSSY.RELIABLE B2, `(.L_x_29) ;  /* 0x0000015000027945 */ /* 0x000fe80003800100 */
[----:B------:R-:W-:Y:S05]  /*0dd0*/  @P3 BRA `(.L_x_30) ;  /* 0x0000000000203947 */ /* 0x000fea0003800000 */
[----:B---345:R-:W3:Y:S02]  /*0de0*/  LDS R2, [UR11+0x34] ;  /* 0x0000340bff027984 */ /* 0x038ee40008000800 */
[----:B---3--:R-:W-:-:S05]  /*0df0*/  LOP3.LUT R2, R2, 0x38, RZ, 0xb8, !PT ;  /* 0x0000003802027812 */ /* 0x008fca00078eb8ff */
[----:B------:R3:W-:Y:S01]  /*0e00*/  STS [UR11+0x34], R2 ;  /* 0x00003402ff007988 */ /* 0x0007e2000800080b */
[----:B------:R-:W-:Y:S05]  /*0e10*/  @P3 BRA `(.L_x_31) ;  /* 0x0000000000203947 */ /* 0x000fea0003800000 */
[----:B---3--:R-:W3:Y:S01]  /*0e20*/  LDS R2, [UR11+0x8] ;  /* 0x0000080bff027984 */ /* 0x008ee20008000800 */
[----:B------:R-:W-:-:S05]  /*0e30*/  IMAD.MOV.U32 R3, RZ, RZ, 0x780 ;  /* 0x00000780ff037424 */ /* 0x000fca00078e00ff */
[----:B---3--:R-:W-:-:S05]  /*0e40*/  LOP3.LUT R2, R2, 0x300, R3, 0xd8, !PT ;  /* 0x0000030002027812 */ /* 0x008fca00078ed803 */
[----:B------:R3:W-:Y:S02]  /*0e50*/  STS [UR11+0x8], R2 ;  /* 0x00000802ff007988 */ /* 0x0007e4000800080b */
.L_x_30:
[----:B------:R-:W-:Y:S05]  /*0e60*/  @P3 BRA `(.L_x_32) ;  /* 0x0000000000283947 */ /* 0x000fea0003800000 */
[----:B---345:R-:W3:Y:S02]  /*0e70*/  LDS R2, [UR11+0x8] ;  /* 0x0000080bff027984 */ /* 0x038ee40008000800 */
[----:B---3--:R-:W-:-:S05]  /*0e80*/  LOP3.LUT R2, R2, 0x1800, RZ, 0xb8, !PT ;  /* 0x0000180002027812 */ /* 0x008fca00078eb8ff */
[----:B------:R4:W-:Y:S02]  /*0e90*/  STS [UR11+0x8], R2 ;  /* 0x00000802ff007988 */ /* 0x0009e4000800080b */
.L_x_31:
[----:B------:R-:W-:Y:S05]  /*0ea0*/  @P3 BREAK.RELIABLE B2 ;  /* 0x0000000000023942 */ /* 0x000fea0003800100 */
[----:B------:R-:W-:Y:S05]  /*0eb0*/  @P3 BRA `(.L_x_33) ;  /* 0x0000000000243947 */ /* 0x000fea0003800000 */
[----:B---34-:R-:W3:Y:S01]  /*0ec0*/  LDS R2, [UR11+0x8] ;  /* 0x0000080bff027984 */ /* 0x018ee20008000800 */
[----:B------:R-:W-:-:S05]  /*0ed0*/  IMAD.MOV.U32 R3, RZ, RZ, 0x6000 ;  /* 0x00006000ff037424 */ /* 0x000fca00078e00ff */
[----:B---3--:R-:W-:-:S04]  /*0ee0*/  LOP3.LUT R2, R2, 0x6000, R3, 0xd8, !PT ;  /* 0x0000600002027812 */ /* 0x008fc800078ed803 */
[----:B------:R-:W-:-:S05]  /*0ef0*/  LOP3.LUT R2, R2, 0x400000, RZ, 0xb8, !PT ;  /* 0x0040000002027812 */ /* 0x000fca00078eb8ff */
[----:B------:R3:W-:Y:S02]  /*0f00*/  STS [UR11+0x8], R2 ;  /* 0x00000802ff007988 */ /* 0x0007e4000800080b */
.L_x_32:
[----:B------:R-:W-:Y:S05]  /*0f10*/  BSYNC.RELIABLE B2 ;  /* 0x0000000000027941 */ /* 0x000fea0003800100 */
.L_x_29:
[----:B---345:R-:W3:Y:S02]  /*0f20*/  @!P3 LDS R2, [UR11+0x8] ;  /* 0x0000080bff02b984 */ /* 0x038ee40008000800 */
[----:B---3--:R-:W-:-:S05]  /*0f30*/  @!P3 LOP3.LUT R2, R2, 0x8000, RZ, 0xb8, !PT ;  /* 0x000080000202b812 */ /* 0x008fca00078eb8ff */
[----:B------:R5:W-:Y:S02]  /*0f40*/  @!P3 STS [UR11+0x8], R2 ;  /* 0x00000802ff00b988 */ /* 0x000be4000800080b */
.L_x_33:
[----:B------:R-:W-:Y:S05]  /*0f50*/  BSYNC.RECONVERGENT B3 ;  /* 0x0000000000037941 */ /* 0x000fea0003800200 */
.L_x_28:
[----:B------:R-:W-:Y:S05]  /*0f60*/  WARPSYNC.ALL ;  /* 0x0000000000007948 */ /* 0x000fea0003800000 */
[----:B------:R-:W-:Y:S01]  /*0f70*/  NOP ;  /* 0x0000000000007918 */ /* 0x000fe20000000000 */
[----:B------:R-:W-:-:S04]  /*0f80*/  UIADD3 UR5, UPT, UPT, UR4, 0x80, URZ ;  /* 0x0000008004057890 */ /* 0x000fc8000fffe0ff */
[----:B------:R-:W-:-:S04]  /*0f90*/  UIADD3 UR32, UP0, UPT, UR5, UR12, URZ ;  /* 0x0000000c05207290 */ /* 0x000fc8000ff1e0ff */
[----:B------:R-:W-:Y:S01]  /*0fa0*/  ULEA.HI.X.SX32 UR33, UR5, UR13, 0x1, UP0 ;  /* 0x0000000d05217291 */ /* 0x000fe200080f0eff */
[----:B------:R-:W-:Y:S11]  /*0fb0*/  @P0 BRA `(.L_x_34) ;  /* 0x0000000000300947 */ /* 0x000ff60003800000 */
[----:B---345:R-:W3:Y:S01]  /*0fc0*/  S2R R2, SR_LANEID ;  /* 0x0000000000027919 */ /* 0x038ee20000000000 */
[----:B------:R-:W-:Y:S05]  /*0fd0*/  WARPSYNC.ALL ;  /* 0x0000000000007948 */ /* 0x000fea0003800000 */
[----:B------:R-:W-:Y:S01]  /*0fe0*/  NOP ;  /* 0x0000000000007918 */ /* 0x000fe20000000000 */
[----:B---3--:R-:W-:-:S05]  /*0ff0*/  IMAD.SHL.U32 R6, R2, 0x4, RZ ;  /* 0x0000000402067824 */ /* 0x008fca00078e00ff */
[----:B------:R-:W3:Y:S01]  /*1000*/  LDS R7, [R6+UR11] ;  /* 0x0000000b06077984 */ /* 0x000ee20008000800 */
[----:B------:R-:W-:-:S05]  /*1010*/  IADD3 R2, P1, PT, R6, UR32, RZ ;  /* 0x0000002006027c10 */ /* 0x000fca000ff3e0ff */
[----:B------:R-:W-:-:S05]  /*1020*/  IMAD.X R3, RZ, RZ, UR33, P1 ;  /* 0x00000021ff037e24 */ /* 0x000fca00088e06ff */
[----:B---3--:R3:W4:Y:S01]  /*1030*/  ATOMG.E.EXCH.STRONG.GPU PT, RZ, [R2], R7 ;  /* 0x0000000702ff73a8 */ /* 0x00872200041ee100 */
[----:B------:R-:W-:-:S04]  /*1040*/  DEPBAR {5,4,3,2,1,0} ;  /* 0x0000003f0000791a */ /* 0x000fc80000000000 */
[----:B------:R-:W5:Y:S02]  /*1050*/  CCTL.E.C.LDCU.IV.DEEP [UR32] ;  /* 0x0000000020007540 */ /* 0x000f640009c08000 */
[----:B-----5:R3:W-:Y:S01]  /*1060*/  UTMACCTL.IV [UR32] ;  /* 0x00000000200079b9 */ /* 0x0207e20008000000 */
[----:B------:R-:W-:Y:S01]  /*1070*/  NOP ;  /* 0x0000000000007918 */ /* 0x000fe20000000000 */
.L_x_34:
[----:B------:R-:W-:Y:S05]  /*1080*/  @P0 BRA `(.L_x_35) ;  /* 0x00000000000c0947 */ /* 0x000fea0003800000 */
[----:B------:R0:W-:Y:S01]  /*1090*/  UTMACMDFLUSH ;  /* 0x00000000000079b7 */ /* 0x0001e20000000000 */
[----:B------:R-:W-:Y:S05]  /*10a0*/  @P0 BRA `(.L_x_35) ;  /* 0x0000000000040947 */ /* 0x000fea0003800000 */
[----:B------:R-:W-:-:S04]  /*10b0*/  DEPBAR.LE SB0, 0x0 ;  /* 0x000080000000791a */ /* 0x000fc80000000000 */
.L_x_35:
[----:B------:R-:W-:Y:S05]  /*10c0*/  WARPSYNC.ALL ;  /* 0x0000000000007948 */ /* 0x000fea0003800000 */
[----:B------:R-:W-:Y:S01]  /*10d0*/  NOP ;  /* 0x0000000000007918 */ /* 0x000fe20000000000 */
[----:B----4-:R-:W-:Y:S06]  /*10e0*/  BAR.SYNC.DEFER_BLOCKING 0x0 ;  /* 0x0000000000007b1d */ /* 0x010fec0000010000 */
[----:B------:R-:W-:Y:S02]  /*10f0*/  BSSY.RECONVERGENT B3, `(.L_x_36) ;  /* 0x000000b000037945 */ /* 0x000fe40003800200 */
[----:B------:R-:W-:Y:S06]  /*1100*/  BAR.SYNC.DEFER_BLOCKING 0x0 ;  /* 0x0000000000007b1d */ /* 0x000fec0000010000 */
[----:B------:R4:W-:Y:S01]  /*1110*/  @!P0 STS [R10], RZ ;  /* 0x000000ff0a008388 */ /* 0x0009e20000000800 */
[----:B------:R-:W-:Y:S01]  /*1120*/  NOP ;  /* 0x0000000000007918 */ /* 0x000fe20000000000 */
[----:B------:R-:W-:Y:S05]  /*1130*/  @P3 BRA `(.L_x_37) ;  /* 0x0000000000183947 */ /* 0x000fea0003800000 */
[----:B---3-5:R-:W3:Y:S01]  /*1140*/  LDS R2, [UR11+0x8] ;  /* 0x0000080bff027984 */ /* 0x028ee20008000800 */
[----:B------:R-:W5:Y:S01]  /*1150*/  LDC.64 R6, c[0x0][0x390] ;  /* 0x0000e400ff067b82 */ /* 0x000f620000000a00 */
[----:B------:R-:W-:Y:S02]  /*1160*/  IMAD.MOV.U32 R3, RZ, RZ, 0x70 ;  /* 0x00000070ff037424 */ /* 0x000fe400078e00ff */
[----:B-----5:R5:W-:Y:S03]  /*1170*/  STS.64 [UR11], R6 ;  /* 0x00000006ff007988 */ /* 0x020be60008000a0b */
[----:B---3--:R-:W-:-:S05]  /*1180*/  LOP3.LUT R2, R2, 0x10, R3, 0xd8, !PT ;  /* 0x0000001002027812 */ /* 0x008fca00078ed803 */
[----:B------:R5:W-:Y:S02]  /*1190*/  STS [UR11+0x8], R2 ;  /* 0x00000802ff007988 */ /* 0x000be4000800080b */
.L_x_37:
[----:B---3--:R-:W-:Y:S05]  /*11a0*/  BSYNC.RECONVERGENT B3 ;  /* 0x0000000000037941 */ /* 0x008fea0003800200 */
.L_x_36:
[----:B------:R-:W-:Y:S04]  /*11b0*/  BSSY.RECONVERGENT B4, `(.L_x_38) ;  /* 0x0000011000047945 */ /* 0x000fe80003800200 */
[----:B------:R-:W-:Y:S04]  /*11c0*/  BSSY.RELIABLE B3, `(.L_x_39) ;  /* 0x000000e000037945 */ /* 0x000fe80003800100 */
[----:B------:R-:W-:Y:S05]  /*11d0*/  @P3 BRA `(.L_x_40) ;  /* 0x0000000000243947 */ /* 0x000fea0003800000 */
[----:B-----5:R-:W3:Y:S01]  /*11e0*/  LDS R2, [UR11+0x34] ;  /* 0x0000340bff027984 */ /* 0x020ee20008000800 */
[----:B------:R-:W-:-:S05]  /*11f0*/  IMAD.MOV.U32 R3, RZ, RZ, 0x3f000000 ;  /* 0x3f000000ff037424 */ /* 0x000fca00078e00ff */
[----:B---3--:R-:W-:-:S05]  /*1200*/  LOP3.LUT R2, R2, 0xff000000, R3, 0xb8, !PT ;  /* 0xff00000002027812 */ /* 0x008fca00078eb803 */
[----:B------:R3:W-:Y:S01]  /*1210*/  STS [UR11+0x34], R2 ;  /* 0x00003402ff007988 */ /* 0x0007e2000800080b */
[----:B------:R-:W-:Y:S05]  /*1220*/  @P3 BRA `(.L_x_41) ;  /* 0x00000000001c3947 */ /* 0x000fea0003800000 */
[----:B---3--:R-:W3:Y:S01]  /*1230*/  LDS R2, [UR11+0x38] ;  /* 0x0000380bff027984 */ /* 0x008ee20008000800 */
[----:B------:R-:W-:-:S05]  /*1240*/  IMAD.MOV.U32 R3, RZ, RZ, 0x7f ;  /* 0x0000007fff037424 */ /* 0x000fca00078e00ff */
[----:B---3--:R-:W-:-:S05]  /*1250*/  LOP3.LUT R2, R2, 0xff, R3, 0xb8, !PT ;  /* 0x000000ff02027812 */ /* 0x008fca00078eb803 */
[----:B------:R3:W-:Y:S02]  /*1260*/  STS [UR11+0x38], R2 ;  /* 0x00003802ff007988 */ /* 0x0007e4000800080b */
.L_x_40:
[----:B------:R-:W-:Y:S05]  /*1270*/  @P3 BREAK.RELIABLE B3 ;  /* 0x0000000000033942 */ /* 0x000fea0003800100 */
[----:B------:R-:W-:Y:S05]  /*1280*/  @P3 BRA `(.L_x_42) ;  /* 0x00000000000c3947 */ /* 0x000fea0003800000 */
[----:B------:R2:W-:Y:S02]  /*1290*/  STS [UR11+0x20], R5 ;  /* 0x00002005ff007988 */ /* 0x0005e4000800080b */
.L_x_41:
[----:B------:R-:W-:Y:S05]  /*12a0*/  BSYNC.RELIABLE B3 ;  /* 0x0000000000037941 */ /* 0x000fea0003800100 */
.L_x_39:
[----:B------:R2:W-:Y:S02]  /*12b0*/  @!P3 STS [UR11+0x24], R4 ;  /* 0x00002404ff00b988 */ /* 0x0005e4000800080b */
.L_x_42:
[----:B------:R-:W-:Y:S05]  /*12c0*/  BSYNC.RECONVERGENT B4 ;  /* 0x0000000000047941 */ /* 0x000fea0003800200 */
.L_x_38:
[----:B------:R-:W-:Y:S05]  /*12d0*/  WARPSYNC.ALL ;  /* 0x0000000000007948 */ /* 0x000fea0003800000 */
[----:B------:R-:W-:Y:S01]  /*12e0*/  NOP ;  /* 0x0000000000007918 */ /* 0x000fe20000000000 */
[----:B------:R-:W-:Y:S04]  /*12f0*/  BSSY.RECONVERGENT B4, `(.L_x_43) ;  /* 0x000000e000047945 */ /* 0x000fe80003800200 */
[----:B------:R-:W-:Y:S05]  /*1300*/  @P3 BRA `(.L_x_44) ;  /* 0x0000000000303947 */ /* 0x000fea0003800000 */
[----:B------:R-:W2:Y:S02]  /*1310*/  LDS R3, [UR11+0x34] ;  /* 0x0000340bff037984 */ /* 0x000ea40008000800 */
[----:B--2---:R-:W2:Y:S02]  /*1320*/  LDC.64 R4, c[0x0][0x3b8] ;  /* 0x0000ee00ff047b82 */ /* 0x004ea40000000a00 */
[----:B---3-5:R-:W3:Y:S01]  /*1330*/  LDS R2, [UR11+0x1c] ;  /* 0x00001c0bff027984 */ /* 0x028ee20008000800 */
[C---:B--2---:R-:W-:Y:S01]  /*1340*/  SHF.L.U64.HI R5, R4.reuse, 0x1, R5 ;  /* 0x0000000104057819 */ /* 0x044fe20000010205 */
[----:B------:R-:W-:-:S03]  /*1350*/  IMAD.SHL.U32 R4, R4, 0x2, RZ ;  /* 0x0000000204047824 */ /* 0x000fc600078e00ff */
[--C-:B------:R-:W-:Y:S02]  /*1360*/  SHF.R.U32.HI R7, RZ, 0x4, R5.reuse ;  /* 0x00000004ff077819 */ /* 0x100fe40000011605 */
[----:B------:R-:W-:-:S05]  /*1370*/  SHF.R.U64 R4, R4, 0x4, R5 ;  /* 0x0000000404047819 */ /* 0x000fca0000001205 */
[----:B------:R2:W-:Y:S01]  /*1380*/  STS [UR11+0xc], R4 ;  /* 0x00000c04ff007988 */ /* 0x0005e2000800080b */
[----:B------:R-:W-:Y:S02]  /*1390*/  LOP3.LUT R3, R3, 0x7, RZ, 0xb8, !PT ;  /* 0x0000000703037812 */ /* 0x000fe400078eb8ff */
[----:B---3--:R-:W-:-:S03]  /*13a0*/  LOP3.LUT R2, R2, 0xf, R7, 0xb8, !PT ;  /* 0x0000000f02027812 */ /* 0x008fc600078eb807 */
[----:B------:R2:W-:Y:S04]  /*13b0*/  STS [UR11+0x34], R3 ;  /* 0x00003403ff007988 */ /* 0x0005e8000800080b */
[----:B------:R2:W-:Y:S02]  /*13c0*/  STS [UR11+0x1c], R2 ;  /* 0x00001c02ff007988 */ /* 0x0005e4000800080b */
.L_x_44:
[----:B------:R-:W-:Y:S05]  /*13d0*/  BSYNC.RECONVERGENT B4 ;  /* 0x0000000000047941 */ /* 0x000fea0003800200 */
.L_x_43:
[----:B------:R-:W-:Y:S04]  /*13e0*/  BSSY.RECONVERGENT B5, `(.L_x_45) ;  /* 0x000001a000057945 */ /* 0x000fe80003800200 */
[----:B------:R-:W-:Y:S04]  /*13f0*/  BSSY.RELIABLE B4, `(.L_x_46) ;  /* 0x0000015000047945 */ /* 0x000fe80003800100 */
[----:B------:R-:W-:Y:S05]  /*1400*/  @P3 BRA `(.L_x_47) ;  /* 0x0000000000203947 */ /* 0x000fea0003800000 */
[----:B--23-5:R-:W2:Y:S02]  /*1410*/  LDS R2, [UR11+0x34] ;  /* 0x0000340bff027984 */ /* 0x02cea40008000800 */
[----:B--2---:R-:W-:-:S05]  /*1420*/  LOP3.LUT R2, R2, 0x38, RZ, 0xb8, !PT ;  /* 0x0000003802027812 */ /* 0x004fca00078eb8ff */
[----:B------:R2:W-:Y:S01]  /*1430*/  STS [UR11+0x34], R2 ;  /* 0x00003402ff007988 */ /* 0x0005e2000800080b */
[----:B------:R-:W-:Y:S05]  /*1440*/  @P3 BRA `(.L_x_48) ;  /* 0x0000000000203947 */ /* 0x000fea0003800000 */
[----:B--2---:R-:W2:Y:S01]  /*1450*/  LDS R2, [UR11+0x8] ;  /* 0x0000080bff027984 */ /* 0x004ea20008000800 */
[----:B------:R-:W-:-:S05]  /*1460*/  IMAD.MOV.U32 R3, RZ, RZ, 0x780 ;  /* 0x00000780ff037424 */ /* 0x000fca00078e00ff */
[----:B--2---:R-:W-:-:S05]  /*1470*/  LOP3.LUT R2, R2, 0x300, R3, 0xd8, !PT ;  /* 0x0000030002027812 */ /* 0x004fca00078ed803 */
[----:B------:R2:W-:Y:S02]  /*1480*/  STS [UR11+0x8], R2 ;  /* 0x00000802ff007988 */ /* 0x0005e4000800080b */
.L_x_47:
[----:B------:R-:W-:Y:S05]  /*1490*/  @P3 BRA `(.L_x_49) ;  /* 0x0000000000283947 */ /* 0x000fea0003800000 */
[----:B--23-5:R-:W2:Y:S02]  /*14a0*/  LDS R2, [UR11+0x8] ;  /* 0x0000080bff027984 */ /* 0x02cea40008000800 */
[----:B--2---:R-:W-:-:S05]  /*14b0*/  LOP3.LUT R2, R2, 0x1800, RZ, 0xb8, !PT ;  /* 0x0000180002027812 */ /* 0x004fca00078eb8ff */
[----:B------:R3:W-:Y:S02]  /*14c0*/  STS [UR11+0x8], R2 ;  /* 0x00000802ff007988 */ /* 0x0007e4000800080b */
.L_x_48:
[----:B------:R-:W-:Y:S05]  /*14d0*/  @P3 BREAK.RELIABLE B4 ;  /* 0x0000000000043942 */ /* 0x000fea0003800100 */
[----:B------:R-:W-:Y:S05]  /*14e0*/  @P3 BRA `(.L_x_50) ;  /* 0x0000000000243947 */ /* 0x000fea0003800000 */
[----:B--23--:R-:W2:Y:S01]  /*14f0*/  LDS R2, [UR11+0x8] ;  /* 0x0000080bff027984 */ /* 0x00cea20008000800 */
[----:B------:R-:W-:-:S05]  /*1500*/  IMAD.MOV.U32 R3, RZ, RZ, 0x6000 ;  /* 0x00006000ff037424 */ /* 0x000fca00078e00ff */
[----:B--2---:R-:W-:-:S04]  /*1510*/  LOP3.LUT R2, R2, 0x6000, R3, 0xd8, !PT ;  /* 0x0000600002027812 */ /* 0x004fc800078ed803 */
[----:B------:R-:W-:-:S05]  /*1520*/  LOP3.LUT R2, R2, 0x400000, RZ, 0xb8, !PT ;  /* 0x0040000002027812 */ /* 0x000fca00078eb8ff */
[----:B------:R2:W-:Y:S02]  /*1530*/  STS [UR11+0x8], R2 ;  /* 0x00000802ff007988 */ /* 0x0005e4000800080b */
.L_x_49:
[----:B------:R-:W-:Y:S05]  /*1540*/  BSYNC.RELIABLE B4 ;  /* 0x0000000000047941 */ /* 0x000fea0003800100 */
.L_x_46:
[----:B--23-5:R-:W2:Y:S02]  /*1550*/  @!P3 LDS R2, [UR11+0x8] ;  /* 0x0000080bff02b984 */ /* 0x02cea40008000800 */
[----:B--2---:R-:W-:-:S05]  /*1560*/  @!P3 LOP3.LUT R2, R2, 0x8000, RZ, 0xb8, !PT ;  /* 0x000080000202b812 */ /* 0x004fca00078eb8ff */
[----:B------:R5:W-:Y:S02]  /*1570*/  @!P3 STS [UR11+0x8], R2 ;  /* 0x00000802ff00b988 */ /* 0x000be4000800080b */
.L_x_50:
[----:B------:R-:W-:Y:S05]  /*1580*/  BSYNC.RECONVERGENT B5 ;  /* 0x0000000000057941 */ /* 0x000fea0003800200 */
.L_x_45:
[----:B------:R-:W-:Y:S05]  /*1590*/  WARPSYNC.ALL ;  /* 0x0000000000007948 */ /* 0x000fea0003800000 */
[----:B------:R-:W-:Y:S01]  /*15a0*/  NOP ;  /* 0x0000000000007918 */ /* 0x000fe20000000000 */
[----:B------:R-:W-:-:S04]  /*15b0*/  UIADD3 UR4, UPT, UPT, UR4, 0x100, URZ ;  /* 0x0000010004047890 */ /* 0x000fc8000fffe0ff */
[----:B------:R-:W-:-:S04]  /*15c0*/  UIADD3 UR12, UP0, UPT, UR4, UR12, URZ ;  /* 0x0000000c040c7290 */ /* 0x000fc8000ff1e0ff */
[----:B------:R-:W-:Y:S01]  /*15d0*/  ULEA.HI.X.SX32 UR13, UR4, UR13, 0x1, UP0 ;  /* 0x0000000d040d7291 */ /* 0x000fe200080f0eff */
[----:B------:R-:W-:Y:S11]  /*15e0*/  @P0 BRA `(.L_x_51) ;  /* 0x0000000000300947 */ /* 0x000ff60003800000 */
[----:B--23-5:R-:W2:Y:S01]  /*15f0*/  S2R R2, SR_LANEID ;  /* 0x0000000000027919 */ /* 0x02cea20000000000 */
[----:B------:R-:W-:Y:S05]  /*1600*/  WARPSYNC.ALL ;  /* 0x0000000000007948 */ /* 0x000fea0003800000 */
[----:B------:R-:W-:Y:S01]  /*1610*/  NOP ;  /* 0x0000000000007918 */ /* 0x000fe20000000000 */
[----:B--2---:R-:W-:-:S05]  /*1620*/  IMAD.SHL.U32 R4, R2, 0x4, RZ ;  /* 0x0000000402047824 */ /* 0x004fca00078e00ff */
[----:B------:R-:W2:Y:S01]  /*1630*/  LDS R5, [R4+UR11] ;  /* 0x0000000b04057984 */ /* 0x000ea20008000800 */
[----:B------:R-:W-:-:S05]  /*1640*/  IADD3 R2, P1, PT, R4, UR12, RZ ;  /* 0x0000000c04027c10 */ /* 0x000fca000ff3e0ff */
[----:B------:R-:W-:-:S05]  /*1650*/  IMAD.X R3, RZ, RZ, UR13, P1 ;  /* 0x0000000dff037e24 */ /* 0x000fca00088e06ff */
[----:B--2---:R2:W3:Y:S01]  /*1660*/  ATOMG.E.EXCH.STRONG.GPU PT, RZ, [R2], R5 ;  /* 0x0000000502ff73a8 */ /* 0x0044e200041ee100 */
[----:B------:R-:W-:-:S04]  /*1670*/  DEPBAR {5,4,3,2,1,0} ;  /* 0x0000003f0000791a */ /* 0x000fc80000000000 */
[----:B------:R-:W5:Y:S02]  /*1680*/  CCTL.E.C.LDCU.IV.DEEP [UR12] ;  /* 0x000000000c007540 */ /* 0x000f640009c08000 */
[----:B-----5:R2:W-:Y:S01]  /*1690*/  UTMACCTL.IV [UR12] ;  /* 0x000000000c0079b9 */ /* 0x0205e20008000000 */
[----:B------:R-:W-:Y:S01]  /*16a0*/  NOP ;  /* 0x0000000000007918 */ /* 0x000fe20000000000 */
.L_x_51:
[----:B------:R-:W-:Y:S05]  /*16b0*/  @P0 BRA `(.L_x_52) ;  /* 0x00000000000c0947 */ /* 0x000fea0003800000 */
[----:B------:R0:W-:Y:S01]  /*16c0*/  UTMACMDFLUSH ;  /* 0x00000000000079b7 */ /* 0x0001e20000000000 */
[----:B------:R-:W-:Y:S05]  /*16d0*/  @P0 BRA `(.L_x_52) ;  /* 0x0000000000040947 */ /* 0x000fea0003800000 */
[----:B------:R-:W-:-:S04]  /*16e0*/  DEPBAR.LE SB0, 0x0 ;  /* 0x000080000000791a */ /* 0x000fc80000000000 */
.L_x_52:
[----:B------:R-:W-:Y:S05]  /*16f0*/  WARPSYNC.ALL ;  /* 0x0000000000007948 */ /* 0x000fea0003800000 */
[----:B------:R-:W-:Y:S01]  /*1700*/  NOP ;  /* 0x0000000000007918 */ /* 0x000fe20000000000 */
[----:B---3--:R-:W-:Y:S01]  /*1710*/  BAR.SYNC.DEFER_BLOCKING 0x0 ;  /* 0x0000000000007b1d */ /* 0x008fe20000010000 */
[----:B--2--5:R-:W-:Y:S01]  /*1720*/  SHF.R.U32.HI R2, RZ, 0x5, R0 ;  /* 0x00000005ff027819 */ /* 0x024fe20000011600 */
[----:B------:R-:W-:Y:S01]  /*1730*/  UIADD3 UR6, UPT, UPT, UR11, 0x30010, URZ ;  /* 0x000300100b067890 */ /* 0x000fe2000fffe0ff */
[----:B------:R-:W-:Y:S01]  /*1740*/  ISETP.GE.AND P0, PT, R12, 0x1, PT ;  /* 0x000000010c00780c */ /* 0x000fe20003f06270 */
[----:B------:R-:W-:Y:S01]  /*1750*/  USHF.L.U32 UR23, UR15, 0x7, URZ ;  /* 0x000000070f177899 */ /* 0x000fe200080006ff */
[----:B------:R-:W-:Y:S01]  /*1760*/  R2UR UR14, R2 ;  /* 0x00000000020e72ca */ /* 0x000fe200000e0000 */
[----:B------:R-:W-:Y:S01]  /*1770*/  VOTEU.ALL UP0, P3 ;  /* 0x0000000000ff7886 */ /* 0x000fe20001800000 */
[----:B------:R-:W-:Y:S01]  /*1780*/  UMOV UR4, 0x1 ;  /* 0x0000000100047882 */ /* 0x000fe20000000000 */
[----:B------:R-:W-:Y:S01]  /*1790*/  VOTEU.ALL UP1, P3 ;  /* 0x0000000000ff7886 */ /* 0x000fe20001820000 */
[----:B------:R-:W-:Y:S01]  /*17a0*/  USHF.L.U32 UR7, UR7, 0x8, URZ ;  /* 0x0000000807077899 */ /* 0x000fe200080006ff */
[----:B------:R-:W-:Y:S01]  /*17b0*/  BSSY.RECONVERGENT B5, `(.L_x_53) ;  /* 0x0000018000057945 */ /* 0x000fe20003800200 */
[----:B------:R-:W-:-:S04]  /*17c0*/  @!UP0 UIADD3 UR16, UPT, UPT, -UR4, 0x100000, URZ ;  /* 0x0010000004108890 */ /* 0x000fc8000fffe1ff */
[----:B------:R-:W-:Y:S02]  /*17d0*/  @!UP0 USHF.L.U32 UR17, UR16, 0xb, URZ ;  /* 0x0000000b10118899 */ /* 0x000fe400080006ff */
[----:B------:R-:W-:Y:S02]  /*17e0*/  @!UP0 USHF.L.U32 UR16, UR16, 0x1, URZ ;  /* 0x0000000110108899 */ /* 0x000fe400080006ff */
[----:B------:R-:W-:-:S04]  /*17f0*/  @!UP0 UIADD3 UR4, UPT, UPT, -UR4, 0x100000, URZ ;  /* 0x0010000004048890 */ /* 0x000fc8000fffe1ff */
[----:B------:R-:W-:Y:S02]  /*1800*/  @!UP0 USHF.L.U32 UR5, UR4, 0xb, URZ ;  /* 0x0000000b04058899 */ /* 0x000fe400080006ff */
[----:B------:R-:W-:Y:S01]  /*1810*/  @!UP0 USHF.L.U32 UR4, UR4, 0x1, URZ ;  /* 0x0000000104048899 */ /* 0x000fe200080006ff */
[----:B------:R-:W-:Y:S01]  /*1820*/  VOTEU.ALL UP0, P3 ;  /* 0x0000000000ff7886 */ /* 0x000fe20001800000 */
[----:B------:R-:W2:Y:S04]  /*1830*/  FENCE.VIEW.ASYNC.S ;  /* 0x00000000000073c6 */ /* 0x000ea80000000000 */
[----:B--2---:R2:W3:Y:S06]  /*1840*/  @!UP0 SYNCS.EXCH.64 URZ, [UR11+0x30000], UR16 ;  /* 0x030000100bff85b2 */ /* 0x0044ec0008000100 */
[----:B------:R2:W3:Y:S02]  /*1850*/  @!UP1 SYNCS.EXCH.64 URZ, [UR11+0x30010], UR4 ;  /* 0x030010040bff95b2 */ /* 0x0004e40008000100 */
[----:B---3--:R-:W-:Y:S06]  /*1860*/  BAR.SYNC.DEFER_BLOCKING 0x0 ;  /* 0x0000000000007b1d */ /* 0x008fec0000010000 */
[----:B------:R-:W-:Y:S05]  /*1870*/  @P3 BRA `(.L_x_54) ;  /* 0x00000000002c3947 */ /* 0x000fea0003800000 */
[----:B--2---:R-:W-:Y:S02]  /*1880*/  UMOV UR4, 0x1 ;  /* 0x0000000100047882 */ /* 0x004fe40000000000 */
[----:B------:R-:W-:-:S04]  /*1890*/  UIADD3 UR16, UPT, UPT, -UR4, 0x100000, URZ ;  /* 0x0010000004107890 */ /* 0x000fc8000fffe1ff */
[----:B------:R-:W-:Y:S02]  /*18a0*/  USHF.L.U32 UR17, UR16, 0xb, URZ ;  /* 0x0000000b10117899 */ /* 0x000fe400080006ff */
[----:B------:R-:W-:Y:S02]  /*18b0*/  USHF.L.U32 UR16, UR16, 0x1, URZ ;  /* 0x0000000110107899 */ /* 0x000fe400080006ff */
[----:B------:R-:W-:-:S04]  /*18c0*/  UIADD3 UR4, UPT, UPT, -UR4, 0x100000, URZ ;  /* 0x0010000004047890 */ /* 0x000fc8000fffe1ff */
[----:B------:R-:W-:Y:S02]  /*18d0*/  USHF.L.U32 UR5, UR4, 0xb, URZ ;  /* 0x0000000b04057899 */ /* 0x000fe400080006ff */
[----:B------:R-:W-:Y:S01]  /*18e0*/  USHF.L.U32 UR4, UR4, 0x1, URZ ;  /* 0x0000000104047899 */ /* 0x000fe200080006ff */
[----:B------:R-:W2:Y:S03]  /*18f0*/  FENCE.VIEW.ASYNC.S ;  /* 0x00000000000073c6 */ /* 0x000ea60000000000 */
[----:B--2---:R3:W5:Y:S08]  /*1900*/  SYNCS.EXCH.64 URZ, [UR11+0x30008], UR16 ;  /* 0x030008100bff75b2 */ /* 0x0047700008000100 */
[----:B------:R3:W2:Y:S02]  /*1910*/  SYNCS.EXCH.64 URZ, [UR11+0x30018], UR4 ;  /* 0x030018040bff75b2 */ /* 0x0006a40008000100 */
[----:B---3--:R-:W-:Y:S01]  /*1920*/  NOP ;  /* 0x0000000000007918 */ /* 0x008fe20000000000 */
.L_x_54:
[----:B--2---:R-:W-:Y:S05]  /*1930*/  BSYNC.RECONVERGENT B5 ;  /* 0x0000000000057941 */ /* 0x004fea0003800200 */
.L_x_53:
[----:B------:R-:W-:Y:S05]  /*1940*/  @!P0 BRA `(.L_x_55) ;  /* 0x0000000c00508947 */ /* 0x000fea0003800000 */
[----:B-----5:R-:W-:Y:S01]  /*1950*/  BAR.SYNC.DEFER_BLOCKING 0x0 ;  /* 0x0000000000007b1d */ /* 0x020fe20000010000 */
[----:B------:R-:W-:Y:S01]  /*1960*/  ELECT P1, URZ, PT ;  /* 0x0000000000ff782f */ /* 0x000fe20003820000 */
[----:B------:R-:W-:Y:S01]  /*1970*/  @!P3 IMAD.MOV.U32 R2, RZ, RZ, 0x18000 ;  /* 0x00018000ff02b424 */ /* 0x000fe200078e00ff */
[----:B------:R-:W-:Y:S02]  /*1980*/  ULOP3.LUT UR4, UR14, 0x1, URZ, 0xc0, !UPT ;  /* 0x000000010e047892 */ /* 0x000fe4000f8ec0ff */
[C---:B------:R-:W-:Y:S02]  /*1990*/  ISETP.LT.U32.AND P1, PT, R132.reuse, 0x40, P1 ;  /* 0x000000408400780c */ /* 0x040fe40000f21070 */
[----:B------:R-:W-:Y:S01]  /*19a0*/  ELECT P0, URZ, PT ;  /* 0x0000000000ff782f */ /* 0x000fe20003800000 */
[----:B------:R-:W-:Y:S02]  /*19b0*/  ULEA UR5, UR4, UR11, 0xe ;  /* 0x0000000b04057291 */ /* 0x000fe4000f8e70ff */
[----:B------:R-:W-:Y:S01]  /*19c0*/  USHF.L.U32 UR22, UR4, 0x6, URZ ;  /* 0x0000000604167899 */ /* 0x000fe200080006ff */
[----:B------:R-:W-:Y:S01]  /*19d0*/  ISETP.LT.U32.AND P0, PT, R132, 0x40, P0 ;  /* 0x000000408400780c */ /* 0x000fe20000701070 */
[----:B------:R-:W-:Y:S01]  /*19e0*/  ULEA UR16, UR4, UR5, 0xe ;  /* 0x0000000504107291 */ /* 0x000fe2000f8e70ff */
[----:B------:R-:W-:-:S04]  /*19f0*/  UMOV UR19, UR7 ;  /* 0x0000000700137c82 */ /* 0x000fc80008000000 */
[----:B------:R-:W-:Y:S01]  /*1a00*/  UMOV UR18, UR22 ;  /* 0x0000001600127c82 */ /* 0x000fe20008000000 */
[----:B------:R-:W-:Y:S01]  /*1a10*/  VOTEU.ANY UP0, P1 ;  /* 0x0000000000ff7886 */ /* 0x000fe20000800100 */
[----:B------:R-:W-:-:S04]  /*1a20*/  VOTEU.ANY UP2, P1 ;  /* 0x0000000000ff7886 */ /* 0x000fc80000840100 */
[----:B------:R-:W-:Y:S01]  /*1a30*/  @UP0 UIADD3 UR20, UPT, UPT, UR5, 0x20000, URZ ;  /* 0x0002000005140890 */ /* 0x000fe2000fffe0ff */
[----:B------:R2:W-:Y:S01]  /*1a40*/  @!P3 SYNCS.ARRIVE.TRANS64 RZ, [UR11+0x30000], R2 ;  /* 0x03000002ffffb9a7 */ /* 0x0005e2000800000b */
[----:B------:R-:W-:Y:S01]  /*1a50*/  @UP0 UIADD3 UR21, UPT, UPT, UR11, 0x30000, URZ ;  /* 0x000300000b150890 */ /* 0x000fe2000fffe0ff */
[----:B------:R-:W-:Y:S06]  /*1a60*/  BAR.SYNC.DEFER_BLOCKING 0x0 ;  /* 0x0000000000007b1d */ /* 0x000fec0000010000 */
[----:B------:R-:W-:Y:S01]  /*1a70*/  VOTEU.ANY UP1, P0 ;  /* 0x0000000000ff7886 */ /* 0x000fe20000020100 */
[----:B------:R-:W-:-:S04]  /*1a80*/  VOTEU.ANY UP0, P0 ;  /* 0x0000000000ff7886 */ /* 0x000fc80000000100 */
[----:B------:R-:W-:Y:S01]  /*1a90*/  @UP1 UIADD3 UR17, UPT, UPT, UR11, 0x30000, URZ ;  /* 0x000300000b111890 */ /* 0x000fe2000fffe0ff */
[----:B------:R2:W-:Y:S01]  /*1aa0*/  @UP2 UTMALDG.2D [UR20], [UR8] ;  /* 0x00000014080025b4 */ /* 0x0005e20008008000 */
[----:B------:R3:W-:Y:S06]  /*1ab0*/  MEMBAR.ALL.CTA ;  /* 0x0000000000007992 */ /* 0x0007ec0000008000 */
[----:B---3--:R-:W3:Y:S02]  /*1ac0*/  FENCE.VIEW.ASYNC.S ;  /* 0x00000000000073c6 */ /* 0x008ee40000000000 */
[----:B---3--:R-:W-:Y:S06]  /*1ad0*/  BAR.SYNC.DEFER_BLOCKING 0x0 ;  /* 0x0000000000007b1d */ /* 0x008fec0000010000 */
[----:B------:R2:W-:Y:S01]  /*1ae0*/  @UP0 UTMALDG.2D [UR16], [UR32] ;  /* 0x00000010200005b4 */ /* 0x0005e20008008000 */
[----:B------:R-:W-:Y:S01]  /*1af0*/  UISETP.NE.U32.AND UP0, UPT, UR14, URZ, UPT ;  /* 0x000000ff0e00728c */ /* 0x000fe2000bf05070 */
[----:B------:R-:W-:Y:S06]  /*1b00*/  BAR.SYNC.DEFER_BLOCKING 0x0 ;  /* 0x0000000000007b1d */ /* 0x000fec0000010000 */
[----:B------:R-:W3:Y:S02]  /*1b10*/  SYNCS.PHASECHK.TRANS64.TRYWAIT P0, [UR11+0x30000], RZ ;  /* 0x030000ffff0075a7 */ /* 0x000ee4000800110b */
[----:B--23--:R-:W-:Y:S05]  /*1b20*/  @!P0 BRA `(.L_x_56) ;  /* 0x00000014007c8947 */ /* 0x00cfea0003800000 */
.L_x_70:
[----:B------:R-:W-:Y:S05]  /*1b30*/  BRA.U UP0, `(.L_x_57) ;  /* 0x0000000100c87547 */ /* 0x000fea000b800000 */
[----:B------:R-:W-:Y:S02]  /*1b40*/  USHF.R.U32.HI UR16, URZ, 0x4, UR11 ;  /* 0x00000004ff107899 */ /* 0x000fe4000801160b */
[----:B------:R-:W-:Y:S02]  /*1b50*/  UIADD3 UR15, UPT, UPT, UR11, 0x20000, URZ ;  /* 0x000200000b0f7890 */ /* 0x000fe4000fffe0ff */
[----:B------:R-:W-:Y:S02]  /*1b60*/  USGXT.U32 UR16, UR16, 0xe ;  /* 0x0000000e1010789a */ /* 0x000fe40008000000 */
[----:B------:R-:W-:Y:S02]  /*1b70*/  USHF.R.U32.HI UR15, URZ, 0x4, UR15 ;  /* 0x00000004ff0f7899 */ /* 0x000fe4000801160f */
[----:B------:R-:W-:Y:S02]  /*1b80*/  UIADD3 UR48, UP0, UPT, UR16, 0x2, URZ ;  /* 0x0000000210307890 */ /* 0x000fe4000ff1e0ff */
[----:B------:R-:W-:Y:S01]  /*1b90*/  USGXT.U32 UR18, UR15, 0xe ;  /* 0x0000000e0f12789a */ /* 0x000fe20008000000 */
[----:B------:R-:W-:Y:S01]  /*1ba0*/  UMOV UR5, URZ ;  /* 0x000000ff00057c82 */ /* 0x000fe20008000000 */
[----:B------:R-:W-:Y:S01]  /*1bb0*/  UMOV UR4, URZ ;  /* 0x000000ff00047c82 */ /* 0x000fe20008000000 */
[----:B------:R-:W-:-:S02]  /*1bc0*/  UIADD3.X UR49, UPT, UPT, UR5, 0x40004040, URZ, UP0, !UPT ;  /* 0x4000404005317890 */ /* 0x000fc400087fe4ff */
[----:B------:R-:W-:Y:S02]  /*1bd0*/  UIADD3 UR50, UP0, UPT, UR18, 0x2, URZ ;  /* 0x0000000212327890 */ /* 0x000fe4000ff1e0ff */
[----:B------:R-:W-:Y:S02]  /*1be0*/  UIADD3.64 UR24, UPT, UPT, UR48, 0x2, URZ ;  /* 0x0000000230187897 */ /* 0x000fe4000fffe0ff */
[----:B------:R-:W-:Y:S02]  /*1bf0*/  UIADD3.X UR51, UPT, UPT, UR4, 0x40004040, URZ, UP0, !UPT ;  /* 0x4000404004337890 */ /* 0x000fe400087fe4ff */
[----:B------:R-:W-:Y:S02]  /*1c00*/  UIADD3.64 UR28, UPT, UPT, UR48, 0x4, URZ ;  /* 0x00000004301c7897 */ /* 0x000fe4000fffe0ff */
[----:B------:R-:W-:Y:S02]  /*1c10*/  UIADD3.64 UR4, UPT, UPT, UR50, 0x2, URZ ;  /* 0x0000000232047897 */ /* 0x000fe4000fffe0ff */
[----:B------:R-:W-:-:S02]  /*1c20*/  UIADD3.64 UR26, UPT, UPT, UR50, 0x4, URZ ;  /* 0x00000004321a7897 */ /* 0x000fc4000fffe0ff */
[----:B------:R-:W-:Y:S02]  /*1c30*/  UIADD3.64 UR34, UPT, UPT, UR48, 0x7fe, URZ ;  /* 0x000007fe30227897 */ /* 0x000fe4000fffe0ff */
[----:B------:R-:W-:Y:S02]  /*1c40*/  UIADD3.64 UR30, UPT, UPT, UR50, 0x3fe, URZ ;  /* 0x000003fe321e7897 */ /* 0x000fe4000fffe0ff */
[----:B------:R-:W-:Y:S02]  /*1c50*/  UIADD3.64 UR38, UPT, UPT, UR48, 0x800, URZ ;  /* 0x0000080030267897 */ /* 0x000fe4000fffe0ff */
[----:B------:R-:W-:Y:S02]  /*1c60*/  UIADD3.64 UR36, UPT, UPT, UR50, 0x400, URZ ;  /* 0x0000040032247897 */ /* 0x000fe4000fffe0ff */
[----:B------:R-:W-:Y:S02]  /*1c70*/  UIADD3.64 UR42, UPT, UPT, UR48, 0x802, URZ ;  /* 0x00000802302a7897 */ /* 0x000fe4000fffe0ff */
[----:B------:R-:W-:Y:S01]  /*1c80*/  UIADD3.64 UR40, UPT, UPT, UR50, 0x402, URZ ;  /* 0x0000040232287897 */ /* 0x000fe2000fffe0ff */
[----:B------:R-:W-:Y:S01]  /*1c90*/  UMOV UR20, 0x0 ;  /* 0x0000000000147882 */ /* 0x000fe20000000000 */
[----:B------:R-:W-:Y:S01]  /*1ca0*/  UMOV UR21, 0x8400010 ;  /* 0x0840001000157882 */ /* 0x000fe20000000000 */
[----:B------:R-:W-:Y:S01]  /*1cb0*/  UIADD3.64 UR46, UPT, UPT, UR48, 0x804, URZ ;  /* 0x00000804302e7897 */ /* 0x000fe2000fffe0ff */
[----:B------:R-:W-:Y:S01]  /*1cc0*/  UMOV UR17, 0x40004040 ;  /* 0x4000404000117882 */ /* 0x000fe20000000000 */
[----:B------:R-:W-:Y:S01]  /*1cd0*/  UIADD3.64 UR44, UPT, UPT, UR50, 0x404, URZ ;  /* 0x00000404322c7897 */ /* 0x000fe2000fffe0ff */
[----:B------:R-:W-:Y:S01]  /*1ce0*/  UMOV UR19, 0x40004040 ;  /* 0x4000404000137882 */ /* 0x000fe20000000000 */
[----:B------:R-:W-:Y:S01]  /*1cf0*/  UMOV UR52, 0x0 ;  /* 0x0000000000347882 */ /* 0x000fe20000000000 */
[----:B------:R-:W-:Y:S01]  /*1d00*/  UMOV UR53, 0x8400010 ;  /* 0x0840001000357882 */ /* 0x000fe20000000000 */
[----:B------:R-:W-:Y:S01]  /*1d10*/  UMOV UR54, 0x0 ;  /* 0x0000000000367882 */ /* 0x000fe20000000000 */
[----:B------:R-:W-:Y:S01]  /*1d20*/  UMOV UR55, 0x8400010 ;  /* 0x0840001000377882 */ /* 0x000fe20000000000 */
[----:B------:R2:W-:Y:S01]  /*1d30*/  UTCHMMA gdesc[UR18], gdesc[UR16], tmem[UR10], tmem[UR20], idesc[UR21], !UPT ;  /* 0x00ff1410120075ea */ /* 0x0005e2000f80000a */
[----:B------:R-:W-:Y:S01]  /*1d40*/  UMOV UR56, 0x0 ;  /* 0x0000000000387882 */ /* 0x000fe20000000000 */
[----:B------:R-:W-:Y:S01]  /*1d50*/  UMOV UR57, 0x8400010 ;  /* 0x0840001000397882 */ /* 0x000fe20000000000 */
[----:B------:R2:W-:Y:S01]  /*1d60*/  UTCHMMA gdesc[UR50], gdesc[UR48], tmem[UR10], tmem[UR52], idesc[UR53], UPT ;  /* 0x00ff3430320075ea */ /* 0x0005e2000b80000a */
        /* <DEDUP_REMOVED lines=12> */
[----:B------:R2:W-:Y:S01]  /*1e30*/  UTCHMMA gdesc[UR40], gdesc[UR42], tmem[UR10], tmem[UR62], idesc[UR63], UPT ;  /* 0x00ff3e2a280075ea */ /* 0x0005e2000b80000a */
[----:B------:R2:W-:Y:S01]  /*1e40*/  UTCHMMA gdesc[UR44], gdesc[UR46], tmem[UR10], tmem[UR64], idesc[UR65], UPT ;  /* 0x00ff402e2c0075ea */ /* 0x0005e2000b80000a */
[----:B------:R-:W-:Y:S01]  /*1e50*/  NOP ;  /* 0x0000000000007918 */ /* 0x000fe20000000000 */
.L_x_57:
[----:B------:R-:W-:Y:S01]  /*1e60*/  ELECT P0, URZ, PT ;  /* 0x0000000000ff782f */ /* 0x000fe20003800000 */
[----:B--2---:R-:W-:Y:S01]  /*1e70*/  UMOV UR4, UR6 ;  /* 0x0000000600047c82 */ /* 0x004fe20008000000 */
[----:B------:R-:W-:Y:S02]  /*1e80*/  UMOV UR5, URZ ;  /* 0x000000ff00057c82 */ /* 0x000fe40008000000 */
[----:B------:R-:W-:-:S13]  /*1e90*/  ISETP.LT.U32.AND P0, PT, R132, 0x20, P0 ;  /* 0x000000208400780c */ /* 0x000fda0000701070 */
[----:B------:R-:W-:Y:S01]  /*1ea0*/  VOTEU.ANY UP0, P0 ;  /* 0x0000000000ff7886 */ /* 0x000fe20000000100 */
[----:B------:R-:W-:Y:S01]  /*1eb0*/  VOTEU.ANY UP1, P0 ;  /* 0x0000000000ff7886 */ /* 0x000fe20000020100 */
[----:B------:R-:W-:-:S03]  /*1ec0*/  ISETP.GE.U32.AND P0, PT, R12, 0x81, PT ;  /* 0x000000810c00780c */ /* 0x000fc60003f06070 */
[----:B------:R-:W-:Y:S02]  /*1ed0*/  @UP0 UMOV UR4, UR4 ;  /* 0x0000000400040c82 */ /* 0x000fe40008000000 */
[----:B------:R2:W-:Y:S01]  /*1ee0*/  @UP1 UTCBAR [UR4], URZ ;  /* 0x000000ff040013e9 */ /* 0x0005e200080000ff */
[----:B------:R-:W-:Y:S06]  /*1ef0*/  BAR.SYNC.DEFER_BLOCKING 0x0 ;  /* 0x0000000000007b1d */ /* 0x000fec0000010000 */
[----:B------:R-:W3:Y:S02]  /*1f00*/  SYNCS.PHASECHK.TRANS64.TRYWAIT P1, [UR11+0x30010], RZ ;  /* 0x030010ffff0075a7 */ /* 0x000ee4000802110b */
[----:B--23--:R-:W-:Y:S05]  /*1f10*/  @!P1 BRA `(.L_x_58) ;  /* 0x00000010008c9947 */ /* 0x00cfea0003800000 */
.L_x_71:
[----:B------:R-:W-:Y:S01]  /*1f20*/  IMAD.MOV.U32 R2, RZ, RZ, RZ ;  /* 0x000000ffff027224 */ /* 0x000fe200078e00ff */
[----:B------:R-:W-:Y:S06]  /*1f30*/  @!P0 BRA `(.L_x_55) ;  /* 0x0000000400d48947 */ /* 0x000fec0003800000 */
[----:B------:R-:W2:Y:S01]  /*1f40*/  LDCU UR34, c[0x0][0x3a0] ;  /* 0x00007400ff2277ac */ /* 0x000ea20008000800 */
[----:B------:R-:W-:Y:S01]  /*1f50*/  UMOV UR35, 0x80 ;  /* 0x0000008000237882 */ /* 0x000fe20000000000 */
[----:B------:R-:W-:-:S05]  /*1f60*/  UMOV UR15, 0x1 ;  /* 0x00000001000f7882 */ /* 0x000fca0000000000 */
.L_x_62:
[----:B------:R-:W-:Y:S01]  /*1f70*/  BAR.SYNC.DEFER_BLOCKING 0x0 ;  /* 0x0000000000007b1d */ /* 0x000fe20000010000 */
[----:B------:R-:W-:Y:S01]  /*1f80*/  ULEA UR42, UR15, UR11, 0x3 ;  /* 0x0000000b0f2a7291 */ /* 0x000fe2000f8e18ff */
[----:B------:R-:W-:Y:S01]  /*1f90*/  @!P3 IMAD.MOV.U32 R3, RZ, RZ, 0x18000 ;  /* 0x00018000ff03b424 */ /* 0x000fe200078e00ff */
[----:B------:R-:W-:Y:S01]  /*1fa0*/  ELECT P1, URZ, PT ;  /* 0x0000000000ff782f */ /* 0x000fe20003820000 */
[----:B------:R-:W-:-:S03]  /*1fb0*/  ULEA UR4, UR15, UR11, 0xf ;  /* 0x0000000b0f047291 */ /* 0x000fc6000f8e78ff */
[----:B------:R-:W-:Y:S01]  /*1fc0*/  ISETP.LT.U32.AND P1, PT, R132, 0x40, P1 ;  /* 0x000000408400780c */ /* 0x000fe20000f21070 */
[----:B------:R-:W-:Y:S02]  /*1fd0*/  ULOP3.LUT UR5, UR14, 0x1, URZ, 0xc0, !UPT ;  /* 0x000000010e057892 */ /* 0x000fe4000f8ec0ff */
[----:B------:R-:W-:Y:S02]  /*1fe0*/  UIADD3 UR16, UPT, UPT, UR4, 0x20000, URZ ;  /* 0x0002000004107890 */ /* 0x000fe4000fffe0ff */
[----:B------:R-:W-:Y:S02]  /*1ff0*/  ULEA UR22, UR5, UR35, 0x6 ;  /* 0x0000002305167291 */ /* 0x000fe4000f8e30ff */
[----:B------:R-:W-:Y:S01]  /*2000*/  ULEA UR20, UR5, UR16, 0xe ;  /* 0x0000001005147291 */ /* 0x000fe2000f8e70ff */
[----:B------:R-:W-:Y:S01]  /*2010*/  ELECT P0, URZ, PT ;  /* 0x0000000000ff782f */ /* 0x000fe20003800000 */
[----:B------:R-:W-:-:S04]  /*2020*/  ULEA UR17, UR15, UR11, 0x10 ;  /* 0x0000000b0f117291 */ /* 0x000fc8000f8e80ff */
[----:B------:R-:W-:Y:S01]  /*2030*/  VOTEU.ANY UP0, P1 ;  /* 0x0000000000ff7886 */ /* 0x000fe20000800100 */
[----:B------:R-:W-:Y:S01]  /*2040*/  ISETP.LT.U32.AND P0, PT, R132, 0x40, P0 ;  /* 0x000000408400780c */ /* 0x000fe20000701070 */
[----:B------:R-:W-:Y:S01]  /*2050*/  ULEA UR4, UR5, UR17, 0xf ;  /* 0x0000001105047291 */ /* 0x000fe2000f8e78ff */
[----:B------:R3:W-:Y:S02]  /*2060*/  @!P3 SYNCS.ARRIVE.TRANS64 RZ, [UR42+0x30000], R3 ;  /* 0x03000003ffffb9a7 */ /* 0x0007e4000800002a */
[----:B------:R-:W-:Y:S01]  /*2070*/  @UP0 UIADD3 UR21, UPT, UPT, UR42, 0x30000, URZ ;  /* 0x000300002a150890 */ /* 0x000fe2000fffe0ff */
[----:B------:R-:W-:Y:S01]  /*2080*/  VOTEU.ANY UP0, P1 ;  /* 0x0000000000ff7886 */ /* 0x000fe20000800100 */
[----:B------:R-:W-:Y:S01]  /*2090*/  BAR.SYNC.DEFER_BLOCKING 0x0 ;  /* 0x0000000000007b1d */ /* 0x000fe20000010000 */
[----:B---3--:R-:W-:-:S06]  /*20a0*/  IMAD.U32 R3, R2, -0x80000000, RZ ;  /* 0x8000000002037824 */ /* 0x008fcc00078e00ff */
[----:B------:R-:W-:Y:S01]  /*20b0*/  VOTEU.ANY UP1, P0 ;  /* 0x0000000000ff7886 */ /* 0x000fe20000020100 */
[----:B------:R-:W-:-:S04]  /*20c0*/  UMOV UR6, UR22 ;  /* 0x0000001600067c82 */ /* 0x000fc80008000000 */
[----:B------:R-:W-:Y:S01]  /*20d0*/  @UP1 UIADD3 UR5, UPT, UPT, UR42, 0x30000, URZ ;  /* 0x000300002a051890 */ /* 0x000fe2000fffe0ff */
[----:B------:R-:W-:Y:S01]  /*20e0*/  VOTEU.ANY UP1, P0 ;  /* 0x0000000000ff7886 */ /* 0x000fe20000020100 */
[----:B------:R3:W-:Y:S01]  /*20f0*/  @UP0 UTMALDG.2D [UR20], [UR8] ;  /* 0x00000014080005b4 */ /* 0x0007e20008008000 */
[----:B------:R-:W-:Y:S01]  /*2100*/  UISETP.NE.U32.AND UP0, UPT, UR14, URZ, UPT ;  /* 0x000000ff0e00728c */ /* 0x000fe2000bf05070 */
[----:B------:R5:W-:Y:S06]  /*2110*/  MEMBAR.ALL.CTA ;  /* 0x0000000000007992 */ /* 0x000bec0000008000 */
[----:B-----5:R-:W5:Y:S02]  /*2120*/  FENCE.VIEW.ASYNC.S ;  /* 0x00000000000073c6 */ /* 0x020f640000000000 */
[----:B-----5:R-:W-:Y:S06]  /*2130*/  BAR.SYNC.DEFER_BLOCKING 0x0 ;  /* 0x0000000000007b1d */ /* 0x020fec0000010000 */
[----:B------:R3:W-:Y:S02]  /*2140*/  @UP1 UTMALDG.2D [UR4], [UR32] ;  /* 0x00000004200015b4 */ /* 0x0007e40008008000 */
[----:B------:R-:W-:Y:S06]  /*2150*/  BAR.SYNC.DEFER_BLOCKING 0x0 ;  /* 0x0000000000007b1d */ /* 0x000fec0000010000 */
[----:B------:R-:W5:Y:S02]  /*2160*/  SYNCS.PHASECHK.TRANS64.TRYWAIT P0, [UR42+0x30000], R3 ;  /* 0x03000003ff0075a7 */ /* 0x000f64000800112a */
[----:B---3-5:R-:W-:Y:S05]  /*2170*/  @!P0 BRA `(.L_x_59) ;  /* 0x0000001000008947 */ /* 0x028fea0003800000 */
.L_x_72:
[----:B------:R-:W-:Y:S05]  /*2180*/  BRA.U UP0, `(.L_x_60) ;  /* 0x0000000100f47547 */ /* 0x000fea000b800000 */
[----:B------:R-:W-:Y:S02]  /*2190*/  USHF.R.U32.HI UR20, URZ, 0x4, UR16 ;  /* 0x00000004ff147899 */ /* 0x000fe40008011610 */
[----:B------:R-:W-:Y:S02]  /*21a0*/  USHF.R.U32.HI UR24, URZ, 0x4, UR17 ;  /* 0x00000004ff187899 */ /* 0x000fe40008011611 */
[----:B------:R-:W-:Y:S02]  /*21b0*/  USGXT.U32 UR20, UR20, 0xe ;  /* 0x0000000e1414789a */ /* 0x000fe40008000000 */
[----:B------:R-:W-:Y:S02]  /*21c0*/  USGXT.U32 UR24, UR24, 0xe ;  /* 0x0000000e1818789a */ /* 0x000fe40008000000 */
[----:B------:R-:W-:Y:S02]  /*21d0*/  UIADD3 UR28, UP0, UPT, UR20, 0x2, URZ ;  /* 0x00000002141c7890 */ /* 0x000fe4000ff1e0ff */
[----:B------:R-:W-:Y:S01]  /*21e0*/  UIADD3 UR26, UP1, UPT, UR24, 0x2, URZ ;  /* 0x00000002181a7890 */ /* 0x000fe2000ff3e0ff */
[----:B------:R-:W-:Y:S01]  /*21f0*/  UMOV UR4, URZ ;  /* 0x000000ff00047c82 */ /* 0x000fe20008000000 */
[----:B------:R-:W-:Y:S01]  /*2200*/  UMOV UR5, URZ ;  /* 0x000000ff00057c82 */ /* 0x000fe20008000000 */
[----:B------:R-:W-:-:S02]  /*2210*/  UIADD3.X UR29, UPT, UPT, UR4, 0x40004040, URZ, UP0, !UPT ;  /* 0x40004040041d7890 */ /* 0x000fc400087fe4ff */
[----:B------:R-:W-:Y:S02]  /*2220*/  UIADD3 UR44, UP3, UPT, UR28, 0x2, URZ ;  /* 0x000000021c2c7890 */ /* 0x000fe4000ff7e0ff */
[----:B------:R-:W-:Y:S02]  /*2230*/  UIADD3.X UR27, UPT, UPT, UR5, 0x40004040, URZ, UP1, !UPT ;  /* 0x40004040051b7890 */ /* 0x000fe40008ffe4ff */
[----:B------:R-:W-:Y:S02]  /*2240*/  UIADD3 UR46, UP2, UPT, UR26, 0x2, URZ ;  /* 0x000000021a2e7890 */ /* 0x000fe4000ff5e0ff */
[----:B------:R-:W-:Y:S02]  /*2250*/  UIADD3 UR48, UP6, UPT, UR28, 0x4, URZ ;  /* 0x000000041c307890 */ /* 0x000fe4000ffde0ff */
[----:B------:R-:W-:Y:S02]  /*2260*/  UIADD3 UR50, UP5, UPT, UR26, 0x4, URZ ;  /* 0x000000041a327890 */ /* 0x000fe4000ffbe0ff */
[----:B------:R-:W-:-:S02]  /*2270*/  UIADD3 UR52, UP1, UPT, UR28, 0x3fe, URZ ;  /* 0x000003fe1c347890 */ /* 0x000fc4000ff3e0ff */
[----:B------:R-:W-:Y:S02]  /*2280*/  UIADD3 UR54, UP0, UPT, UR26, 0x7fe, URZ ;  /* 0x000007fe1a367890 */ /* 0x000fe4000ff1e0ff */
[----:B------:R-:W-:Y:S02]  /*2290*/  UIADD3.X UR45, UPT, UPT, UR29, URZ, URZ, UP3, !UPT ;  /* 0x000000ff1d2d7290 */ /* 0x000fe40009ffe4ff */
[----:B------:R-:W-:Y:S02]  /*22a0*/  UIADD3 UR56, UP4, UPT, UR28, 0x400, URZ ;  /* 0x000004001c387890 */ /* 0x000fe4000ff9e0ff */
[----:B------:R-:W-:Y:S02]  /*22b0*/  UIADD3 UR58, UP3, UPT, UR26, 0x800, URZ ;  /* 0x000008001a3a7890 */ /* 0x000fe4000ff7e0ff */
[----:B------:R-:W-:Y:S02]  /*22c0*/  UIADD3.X UR47, UPT, UPT, UR27, URZ, URZ, UP2, !UPT ;  /* 0x000000ff1b2f7290 */ /* 0x000fe400097fe4ff */
[----:B------:R-:W-:-:S02]  /*22d0*/  UIADD3.X UR49, UPT, UPT, UR29, URZ, URZ, UP6, !UPT ;  /* 0x000000ff1d317290 */ /* 0x000fc4000b7fe4ff */
[----:B------:R-:W-:Y:S02]  /*22e0*/  UIADD3 UR60, UP2, UPT, UR28, 0x402, URZ ;  /* 0x000004021c3c7890 */ /* 0x000fe4000ff5e0ff */
[----:B------:R-:W-:Y:S02]  /*22f0*/  UIADD3 UR62, UP6, UPT, UR26, 0x802, URZ ;  /* 0x000008021a3e7890 */ /* 0x000fe4000ffde0ff */
[----:B------:R-:W-:Y:S02]  /*2300*/  UIADD3.X UR51, UPT, UPT, UR27, URZ, URZ, UP5, !UPT ;  /* 0x000000ff1b337290 */ /* 0x000fe4000affe4ff */
[----:B------:R-:W-:Y:S02]  /*2310*/  UIADD3.X UR53, UPT, UPT, UR29, URZ, URZ, UP1, !UPT ;  /* 0x000000ff1d357290 */ /* 0x000fe40008ffe4ff */
[----:B------:R-:W-:Y:S02]  /*2320*/  UIADD3 UR4, UP5, UPT, UR28, 0x404, URZ ;  /* 0x000004041c047890 */ /* 0x000fe4000ffbe0ff */
[----:B------:R-:W-:-:S02]  /*2330*/  UIADD3 UR30, UP1, UPT, UR26, 0x804, URZ ;  /* 0x000008041a1e7890 */ /* 0x000fc4000ff3e0ff */
[----:B------:R-:W-:Y:S02]  /*2340*/  UIADD3.X UR55, UPT, UPT, UR27, URZ, URZ, UP0, !UPT ;  /* 0x000000ff1b377290 */ /* 0x000fe400087fe4ff */
[----:B------:R-:W-:Y:S02]  /*2350*/  UIADD3.X UR57, UPT, UPT, UR29, URZ, URZ, UP4, !UPT ;  /* 0x000000ff1d397290 */ /* 0x000fe4000a7fe4ff */
[----:B------:R-:W-:Y:S02]  /*2360*/  UIADD3.X UR59, UPT, UPT, UR27, URZ, URZ, UP3, !UPT ;  /* 0x000000ff1b3b7290 */ /* 0x000fe40009ffe4ff */
[----:B------:R-:W-:Y:S02]  /*2370*/  UIADD3.X UR61, UPT, UPT, UR29, URZ, URZ, UP2, !UPT ;  /* 0x000000ff1d3d7290 */ /* 0x000fe400097fe4ff */
[----:B------:R-:W-:Y:S01]  /*2380*/  UIADD3.X UR63, UPT, UPT, UR27, URZ, URZ, UP6, !UPT ;  /* 0x000000ff1b3f7290 */ /* 0x000fe2000b7fe4ff */
[----:B------:R-:W-:Y:S01]  /*2390*/  UMOV UR18, 0x0 ;  /* 0x0000000000127882 */ /* 0x000fe20000000000 */
[----:B------:R-:W-:Y:S01]  /*23a0*/  UMOV UR19, 0x8400010 ;  /* 0x0840001000137882 */ /* 0x000fe20000000000 */
[----:B------:R-:W-:Y:S01]  /*23b0*/  UMOV UR21, 0x40004040 ;  /* 0x4000404000157882 */ /* 0x000fe20000000000 */
[----:B------:R-:W-:Y:S01]  /*23c0*/  UMOV UR25, 0x40004040 ;  /* 0x4000404000197882 */ /* 0x000fe20000000000 */
[----:B------:R-:W-:Y:S01]  /*23d0*/  UIADD3.X UR5, UPT, UPT, UR29, URZ, URZ, UP5, !UPT ;  /* 0x000000ff1d057290 */ /* 0x000fe2000affe4ff */
[----:B------:R3:W-:Y:S01]  /*23e0*/  UTCHMMA gdesc[UR20], gdesc[UR24], tmem[UR10], tmem[UR18], idesc[UR19], UPT ;  /* 0x00ff1218140075ea */ /* 0x0007e2000b80000a */
[----:B------:R-:W-:Y:S01]  /*23f0*/  UIADD3.X UR31, UPT, UPT, UR27, URZ, URZ, UP1, !UPT ;  /* 0x000000ff1b1f7290 */ /* 0x000fe20008ffe4ff */
[----:B------:R-:W-:Y:S01]  /*2400*/  UMOV UR16, 0x0 ;  /* 0x0000000000107882 */ /* 0x000fe20000000000 */
[----:B------:R-:W-:Y:S01]  /*2410*/  UMOV UR17, 0x8400010 ;  /* 0x0840001000117882 */ /* 0x000fe20000000000 */
[----:B------:R-:W-:Y:S01]  /*2420*/  UMOV UR40, 0x0 ;  /* 0x0000000000287882 */ /* 0x000fe20000000000 */
[----:B------:R-:W-:Y:S01]  /*2430*/  UMOV UR41, 0x8400010 ;  /* 0x0840001000297882 */ /* 0x000fe20000000000 */
        /* <DEDUP_REMOVED lines=18> */
.L_x_60:
[----:B------:R-:W-:Y:S01]  /*2560*/  ELECT P0, URZ, PT ;  /* 0x0000000000ff782f */ /* 0x000fe20003800000 */
[----:B---3--:R-:W-:-:S03]  /*2570*/  UIADD3 UR4, UPT, UPT, UR42, 0x30010, URZ ;  /* 0x000300102a047890 */ /* 0x008fc6000fffe0ff */
[----:B------:R-:W-:Y:S01]  /*2580*/  ISETP.LT.U32.AND P0, PT, R132, 0x20, P0 ;  /* 0x000000208400780c */ /* 0x000fe20000701070 */
[----:B------:R-:W-:-:S12]  /*2590*/  UMOV UR5, URZ ;  /* 0x000000ff00057c82 */ /* 0x000fd80008000000 */
[----:B------:R-:W-:Y:S01]  /*25a0*/  VOTEU.ANY UP0, P0 ;  /* 0x0000000000ff7886 */ /* 0x000fe20000000100 */
[----:B------:R-:W-:-:S04]  /*25b0*/  VOTEU.ANY UP1, P0 ;  /* 0x0000000000ff7886 */ /* 0x000fc80000020100 */
[----:B------:R-:W-:Y:S02]  /*25c0*/  @UP0 UMOV UR4, UR4 ;  /* 0x0000000400040c82 */ /* 0x000fe40008000000 */
[----:B------:R3:W-:Y:S01]  /*25d0*/  @UP1 UTCBAR [UR4], URZ ;  /* 0x000000ff040013e9 */ /* 0x0007e200080000ff */
[----:B------:R-:W-:Y:S06]  /*25e0*/  BAR.SYNC.DEFER_BLOCKING 0x0 ;  /* 0x0000000000007b1d */ /* 0x000fec0000010000 */
[----:B------:R-:W5:Y:S02]  /*25f0*/  SYNCS.PHASECHK.TRANS64.TRYWAIT P0, [UR42+0x30010], R3 ;  /* 0x03001003ff0075a7 */ /* 0x000f64000800112a */
[----:B---3-5:R-:W-:Y:S05]  /*2600*/  @!P0 BRA `(.L_x_61) ;  /* 0x0000000800e88947 */ /* 0x028fea0003800000 */
.L_x_73:
[----:B------:R-:W-:Y:S02]  /*2610*/  UIADD3 UR15, UPT, UPT, UR15, 0x1, URZ ;  /* 0x000000010f0f7890 */ /* 0x000fe4000fffe0ff */
[----:B------:R-:W-:Y:S02]  /*2620*/  UIADD3 UR35, UPT, UPT, UR35, 0x80, URZ ;  /* 0x0000008023237890 */ /* 0x000fe4000fffe0ff */
[----:B------:R-:W-:-:S04]  /*2630*/  UISETP.NE.U32.AND UP0, UPT, UR15, 0x2, UPT ;  /* 0x000000020f00788c */ /* 0x000fc8000bf05070 */
[----:B------:R-:W-:Y:S02]  /*2640*/  USEL UR15, UR15, URZ, UP0 ;  /* 0x000000ff0f0f7287 */ /* 0x000fe40008000000 */
[----:B------:R-:W-:Y:S02]  /*2650*/  USEL UR4, URZ, 0x1, UP0 ;  /* 0x00000001ff047887 */ /* 0x000fe40008000000 */
[----:B--2---:R-:W-:-:S04]  /*2660*/  UISETP.GE.AND UP0, UPT, UR35, UR34, UPT ;  /* 0x000000222300728c */ /* 0x004fc8000bf06270 */
[----:B------:R-:W-:-:S05]  /*2670*/  LOP3.LUT R2, R2, UR4, RZ, 0x3c, !PT ;  /* 0x0000000402027c12 */ /* 0x000fca000f8e3cff */
[----:B------:R-:W-:Y:S05]  /*2680*/  BRA.U !UP0, `(.L_x_62) ;  /* 0xfffffff908387547 */ /* 0x000fea000b83ffff */
.L_x_55:
[----:B-----5:R-:W-:Y:S06]  /*2690*/  BAR.SYNC.DEFER_BLOCKING 0x0 ;  /* 0x0000000000007b1d */ /* 0x020fec0000010000 */
[----:B------:R-:W-:Y:S04]  /*26a0*/  BSSY.RECONVERGENT B5, `(.L_x_63) ;  /* 0x0000004000057945 */ /* 0x000fe80003800200 */
[----:B------:R-:W-:Y:S05]  /*26b0*/  @P3 BRA `(.L_x_64) ;  /* 0x0000000000083947 */ /* 0x000fea0003800000 */
[----:B------:R-:W2:Y:S02]  /*26c0*/  SYNCS.CCTL.IV [UR11+0x30000] ;  /* 0x03000000ff0079b1 */ /* 0x000ea4000800000b */
[----:B--2---:R-:W2:Y:S02]  /*26d0*/  SYNCS.CCTL.IV [UR11+0x30010] ;  /* 0x03001000ff0079b1 */ /* 0x004ea4000800000b */
.L_x_64:
[----:B------:R-:W-:Y:S05]  /*26e0*/  BSYNC.RECONVERGENT B5 ;  /* 0x0000000000057941 */ /* 0x000fea0003800200 */
.L_x_63:
[----:B--2---:R-:W-:Y:S06]  /*26f0*/  BAR.SYNC.DEFER_BLOCKING 0x0 ;  /* 0x0000000000007b1d */ /* 0x004fec0000010000 */
[----:B------:R-:W-:Y:S04]  /*2700*/  BSSY.RECONVERGENT B5, `(.L_x_65) ;  /* 0x0000004000057945 */ /* 0x000fe80003800200 */
[----:B------:R-:W-:Y:S05]  /*2710*/  @P3 BRA `(.L_x_66) ;  /* 0x0000000000083947 */ /* 0x000fea0003800000 */
[----:B------:R-:W2:Y:S02]  /*2720*/  SYNCS.CCTL.IV [UR11+0x30008] ;  /* 0x03000800ff0079b1 */ /* 0x000ea4000800000b */
[----:B--2---:R-:W2:Y:S02]  /*2730*/  SYNCS.CCTL.IV [UR11+0x30018] ;  /* 0x03001800ff0079b1 */ /* 0x004ea4000800000b */
.L_x_66:
[----:B------:R-:W-:Y:S05]  /*2740*/  BSYNC.RECONVERGENT B5 ;  /* 0x0000000000057941 */ /* 0x000fea0003800200 */
.L_x_65:
[----:B------:R-:W-:Y:S01]  /*2750*/  ULOP3.LUT UR4, UR14, 0x3, URZ, 0xc0, !UPT ;  /* 0x000000030e047892 */ /* 0x000fe2000f8ec0ff */
[C---:B------:R-:W-:Y:S01]  /*2760*/  IMAD.SHL.U32 R2, R0.reuse, 0x10, RZ ;  /* 0x0000001000027824 */ /* 0x040fe200078e00ff */
[----:B------:R-:W-:Y:S01]  /*2770*/  USHF.L.U32 UR14, UR14, 0x5, URZ ;  /* 0x000000050e0e7899 */ /* 0x000fe200080006ff */
[C---:B------:R-:W-:Y:S01]  /*2780*/  IMAD.SHL.U32 R3, R0.reuse, 0x100, RZ ;  /* 0x0000010000037824 */ /* 0x040fe200078e00ff */
[----:B------:R-:W-:Y:S01]  /*2790*/  ULEA UR5, UR4, UR10, 0x15 ;  /* 0x0000000a04057291 */ /* 0x000fe2000f8ea8ff */
[----:B------:R-:W-:Y:S01]  /*27a0*/  IMAD.SHL.U32 R0, R0, 0x80, RZ ;  /* 0x0000008000007824 */ /* 0x000fe200078e00ff */
[----:B------:R-:W-:Y:S02]  /*27b0*/  ULOP3.LUT UR14, UR14, 0x80, URZ, 0xc0, !UPT ;  /* 0x000000800e0e7892 */ /* 0x000fe4000f8ec0ff */
[----:B------:R-:W-:Y:S02]  /*27c0*/  LOP3.LUT R3, R2, 0x8070, R3, 0xc8, !PT ;  /* 0x0000807002037812 */ /* 0x000fe400078ec803 */
[----:B------:R-:W-:Y:S01]  /*27d0*/  ELECT P0, URZ, PT ;  /* 0x0000000000ff782f */ /* 0x000fe20003800000 */
[----:B------:R-:W-:Y:S01]  /*27e0*/  UIADD3 UR5, UPT, UPT, UR5, UR14, URZ ;  /* 0x0000000e05057290 */ /* 0x000fe2000fffe0ff */
[----:B------:R-:W-:Y:S01]  /*27f0*/  LOP3.LUT R0, R3, 0x3f80, R0, 0xf8, !PT ;  /* 0x00003f8003007812 */ /* 0x000fe200078ef800 */
[----:B------:R-:W-:Y:S01]  /*2800*/  UMOV UR6, UR23 ;  /* 0x0000001700067c82 */ /* 0x000fe20008000000 */
[----:B------:R-:W-:-:S02]  /*2810*/  ISETP.LT.U32.AND P0, PT, R132, 0x80, P0 ;  /* 0x000000808400780c */ /* 0x000fc40000701070 */
[C---:B------:R-:W-:Y:S02]  /*2820*/  LOP3.LUT R2, R0.reuse, 0x10, RZ, 0x3c, !PT ;  /* 0x0000001000027812 */ /* 0x040fe400078e3cff */
[----:B------:R-:W-:Y:S02]  /*2830*/  LOP3.LUT R3, R0, 0x20, RZ, 0x3c, !PT ;  /* 0x0000002000037812 */ /* 0x000fe400078e3cff */
[----:B----4-:R-:W3:Y:S01]  /*2840*/  LDTM.x128 R4, tmem[UR5] ;  /* 0x00000005000479ee */ /* 0x010ee200083c0000 */
[----:B------:R-:W-:Y:S01]  /*2850*/  NOP ;  /* 0x0000000000007918 */ /* 0x000fe20000000000 */
[----:B------:R-:W-:Y:S02]  /*2860*/  ULEA UR5, UR4, UR7, 0x6 ;  /* 0x0000000704057291 */ /* 0x000fe4000f8e30ff */
[----:B------:R-:W-:-:S03]  /*2870*/  ULEA UR4, UR4, UR11, 0xe ;  /* 0x0000000b04047291 */ /* 0x000fc6000f8e70ff */
[----:B---3--:R-:W-:Y:S01]  /*2880*/  VOTEU.ANY UP1, P0 ;  /* 0x0000000000ff7886 */ /* 0x008fe20000020100 */
[----:B------:R-:W-:Y:S01]  /*2890*/  VOTEU.ANY UP0, P0 ;  /* 0x0000000000ff7886 */ /* 0x000fe20000000100 */
[----:B------:R-:W-:Y:S02]  /*28a0*/  F2FP.F16.F32.PACK_AB R4, R5, R4 ;  /* 0x000000040504723e */ /* 0x000fe400000000ff */
[----:B------:R-:W-:Y:S02]  /*28b0*/  F2FP.F16.F32.PACK_AB R68, R69, R68 ;  /* 0x000000444544723e */ /* 0x000fe400000000ff */
[----:B------:R-:W-:Y:S02]  /*28c0*/  F2FP.F16.F32.PACK_AB R5, R7, R6 ;  /* 0x000000060705723e */ /* 0x000fe400000000ff */
[----:B------:R-:W-:Y:S02]  /*28d0*/  F2FP.F16.F32.PACK_AB R12, R13, R12 ;  /* 0x0000000c0d0c723e */ /* 0x000fe400000000ff */
[----:B------:R-:W-:-:S02]  /*28e0*/  F2FP.F16.F32.PACK_AB R69, R71, R70 ;  /* 0x000000464745723e */ /* 0x000fc400000000ff */
[----:B------:R-:W-:Y:S02]  /*28f0*/  F2FP.F16.F32.PACK_AB R76, R77, R76 ;  /* 0x0000004c4d4c723e */ /* 0x000fe400000000ff */
[----:B------:R-:W-:Y:S02]  /*2900*/  F2FP.F16.F32.PACK_AB R6, R9, R8 ;  /* 0x000000080906723e */ /* 0x000fe400000000ff */
[----:B------:R-:W-:Y:S02]  /*2910*/  F2FP.F16.F32.PACK_AB R7, R11, R10 ;  /* 0x0000000a0b07723e */ /* 0x000fe400000000ff */
[----:B------:R-:W-:Y:S02]  /*2920*/  F2FP.F16.F32.PACK_AB R13, R15, R14 ;  /* 0x0000000e0f0d723e */ /* 0x000fe400000000ff */
[----:B------:R-:W-:Y:S01]  /*2930*/  F2FP.F16.F32.PACK_AB R20, R21, R20 ;  /* 0x000000141514723e */ /* 0x000fe200000000ff */
[----:B--2---:R2:W-:Y:S01]  /*2940*/  STS.128 [R0+UR11], R4 ;  /* 0x0000000400007988 */ /* 0x0045e20008000c0b */
[----:B------:R-:W-:-:S02]  /*2950*/  F2FP.F16.F32.PACK_AB R70, R73, R72 ;  /* 0x000000484946723e */ /* 0x000fc400000000ff */
[----:B------:R-:W-:Y:S02]  /*2960*/  F2FP.F16.F32.PACK_AB R71, R75, R74 ;  /* 0x0000004a4b47723e */ /* 0x000fe400000000ff */
[----:B------:R-:W-:Y:S02]  /*2970*/  F2FP.F16.F32.PACK_AB R77, R79, R78 ;  /* 0x0000004e4f4d723e */ /* 0x000fe400000000ff */
[----:B------:R-:W-:Y:S01]  /*2980*/  F2FP.F16.F32.PACK_AB R84, R85, R84 ;  /* 0x000000545554723e */ /* 0x000fe200000000ff */
[----:B------:R3:W-:Y:S01]  /*2990*/  STS.128 [R0+UR11+0x4000], R68 ;  /* 0x0040004400007988 */ /* 0x0007e20008000c0b */
[----:B------:R-:W-:Y:S02]  /*29a0*/  F2FP.F16.F32.PACK_AB R14, R17, R16 ;  /* 0x00000010110e723e */ /* 0x000fe400000000ff */
[----:B------:R-:W-:Y:S02]  /*29b0*/  F2FP.F16.F32.PACK_AB R15, R19, R18 ;  /* 0x00000012130f723e */ /* 0x000fe400000000ff */
[----:B------:R-:W-:-:S02]  /*29c0*/  F2FP.F16.F32.PACK_AB R21, R23, R22 ;  /* 0x000000161715723e */ /* 0x000fc400000000ff */
[----:B------:R-:W-:Y:S01]  /*29d0*/  F2FP.F16.F32.PACK_AB R28, R29, R28 ;  /* 0x0000001c1d1c723e */ /* 0x000fe200000000ff */
[----:B------:R4:W-:Y:S01]  /*29e0*/  STS.128 [R2+UR11], R12 ;  /* 0x0000000c02007988 */ /* 0x0009e20008000c0b */
[----:B------:R-:W-:Y:S02]  /*29f0*/  F2FP.F16.F32.PACK_AB R78, R81, R80 ;  /* 0x00000050514e723e */ /* 0x000fe400000000ff */
[----:B------:R-:W-:Y:S02]  /*2a00*/  F2FP.F16.F32.PACK_AB R79, R83, R82 ;  /* 0x00000052534f723e */ /* 0x000fe400000000ff */
[----:B------:R-:W-:Y:S02]  /*2a10*/  F2FP.F16.F32.PACK_AB R85, R87, R86 ;  /* 0x000000565755723e */ /* 0x000fe400000000ff */
[----:B------:R-:W-:Y:S01]  /*2a20*/  F2FP.F16.F32.PACK_AB R92, R93, R92 ;  /* 0x0000005c5d5c723e */ /* 0x000fe200000000ff */
[----:B------:R4:W-:Y:S01]  /*2a30*/  STS.128 [R2+UR11+0x4000], R76 ;  /* 0x0040004c02007988 */ /* 0x0009e20008000c0b */
[----:B------:R-:W-:-:S02]  /*2a40*/  F2FP.F16.F32.PACK_AB R22, R25, R24 ;  /* 0x000000181916723e */ /* 0x000fc400000000ff */
[----:B------:R-:W-:Y:S02]  /*2a50*/  F2FP.F16.F32.PACK_AB R23, R27, R26 ;  /* 0x0000001a1b17723e */ /* 0x000fe400000000ff */
[----:B------:R-:W-:Y:S02]  /*2a60*/  F2FP.F16.F32.PACK_AB R29, R31, R30 ;  /* 0x0000001e1f1d723e */ /* 0x000fe400000000ff */
[----:B------:R-:W-:Y:S01]  /*2a70*/  F2FP.F16.F32.PACK_AB R36, R37, R36 ;  /* 0x000000242524723e */ /* 0x000fe200000000ff */
[----:B------:R4:W-:Y:S01]  /*2a80*/  STS.128 [R3+UR11], R20 ;  /* 0x0000001403007988 */ /* 0x0009e20008000c0b */
[----:B------:R-:W-:Y:S02]  /*2a90*/  F2FP.F16.F32.PACK_AB R86, R89, R88 ;  /* 0x000000585956723e */ /* 0x000fe400000000ff */
[----:B------:R-:W-:Y:S02]  /*2aa0*/  F2FP.F16.F32.PACK_AB R87, R91, R90 ;  /* 0x0000005a5b57723e */ /* 0x000fe400000000ff */
[----:B------:R-:W-:-:S02]  /*2ab0*/  F2FP.F16.F32.PACK_AB R93, R95, R94 ;  /* 0x0000005e5f5d723e */ /* 0x000fc400000000ff */
[----:B------:R-:W-:Y:S01]  /*2ac0*/  F2FP.F16.F32.PACK_AB R100, R101, R100 ;  /* 0x000000646564723e */ /* 0x000fe200000000ff */
[----:B------:R4:W-:Y:S01]  /*2ad0*/  STS.128 [R3+UR11+0x4000], R84 ;  /* 0x0040005403007988 */ /* 0x0009e20008000c0b */
        /* <DEDUP_REMOVED lines=8> */
[----:B------:R-:W-:Y:S02]  /*2b60*/  LOP3.LUT R8, R0, 0x30, RZ, 0x3c, !PT ;  /* 0x0000003000087812 */ /* 0x000fe400078e3cff */
[----:B------:R-:W-:Y:S02]  /*2b70*/  F2FP.F16.F32.PACK_AB R38, R41, R40 ;  /* 0x000000282926723e */ /* 0x000fe400000000ff */
[----:B------:R-:W-:Y:S01]  /*2b80*/  F2FP.F16.F32.PACK_AB R39, R43, R42 ;  /* 0x0000002a2b27723e */ /* 0x000fe200000000ff */
[----:B------:R4:W-:Y:S01]  /*2b90*/  STS.128 [R8+UR11], R28 ;  /* 0x0000001c08007988 */ /* 0x0009e20008000c0b */
[----:B------:R-:W-:-:S02]  /*2ba0*/  F2FP.F16.F32.PACK_AB R45, R47, R46 ;  /* 0x0000002e2f2d723e */ /* 0x000fc400000000ff */
[----:B------:R-:W-:Y:S01]  /*2bb0*/  F2FP.F16.F32.PACK_AB R52, R53, R52 ;  /* 0x000000343534723e */ /* 0x000fe200000000ff */
[----:B------:R4:W-:Y:S01]  /*2bc0*/  STS.128 [R8+UR11+0x4000], R92 ;  /* 0x0040005c08007988 */ /* 0x0009e20008000c0b */
[----:B------:R-:W-:Y:S02]  /*2bd0*/  F2FP.F16.F32.PACK_AB R102, R105, R104 ;  /* 0x000000686966723e */ /* 0x000fe400000000ff */
[----:B------:R-:W-:Y:S02]  /*2be0*/  F2FP.F16.F32.PACK_AB R103, R107, R106 ;  /* 0x0000006a6b67723e */ /* 0x000fe400000000ff */
[----:B------:R-:W-:Y:S02]  /*2bf0*/  F2FP.F16.F32.PACK_AB R109, R111, R110 ;  /* 0x0000006e6f6d723e */ /* 0x000fe400000000ff */
[----:B------:R-:W-:Y:S02]  /*2c00*/  F2FP.F16.F32.PACK_AB R116, R117, R116 ;  /* 0x000000747574723e */ /* 0x000fe400000000ff */
[----:B------:R-:W-:-:S02]  /*2c10*/  LOP3.LUT R9, R0, 0x40, RZ, 0x3c, !PT ;  /* 0x0000004000097812 */ /* 0x000fc400078e3cff */
[----:B------:R-:W-:Y:S02]  /*2c20*/  F2FP.F16.F32.PACK_AB R46, R49, R48 ;  /* 0x00000030312e723e */ /* 0x000fe400000000ff */
[----:B------:R-:W-:Y:S01]  /*2c30*/  F2FP.F16.F32.PACK_AB R47, R51, R50 ;  /* 0x00000032332f723e */ /* 0x000fe200000000ff */
[----:B------:R4:W-:Y:S01]  /*2c40*/  STS.128 [R9+UR11], R36 ;  /* 0x0000002409007988 */ /* 0x0009e20008000c0b */
[----:B------:R-:W-:Y:S02]  /*2c50*/  F2FP.F16.F32.PACK_AB R53, R55, R54 ;  /* 0x000000363735723e */ /* 0x000fe400000000ff */
[----:B------:R-:W-:Y:S01]  /*2c60*/  F2FP.F16.F32.PACK_AB R60, R61, R60 ;  /* 0x0000003c3d3c723e */ /* 0x000fe200000000ff */
[----:B------:R4:W-:Y:S01]  /*2c70*/  STS.128 [R9+UR11+0x4000], R100 ;  /* 0x0040006409007988 */ /* 0x0009e20008000c0b */
[----:B------:R-:W-:Y:S02]  /*2c80*/  F2FP.F16.F32.PACK_AB R110, R113, R112 ;  /* 0x00000070716e723e */ /* 0x000fe400000000ff */
[----:B------:R-:W-:-:S02]  /*2c90*/  F2FP.F16.F32.PACK_AB R111, R115, R114 ;  /* 0x00000072736f723e */ /* 0x000fc400000000ff */
        /* <DEDUP_REMOVED lines=11> */
[----:B--2---:R-:W-:Y:S02]  /*2d50*/  LOP3.LUT R4, R0, 0x60, RZ, 0x3c, !PT ;  /* 0x0000006000047812 */ /* 0x004fe400078e3cff */
[----:B------:R-:W-:Y:S02]  /*2d60*/  F2FP.F16.F32.PACK_AB R62, R65, R64 ;  /* 0x00000040413e723e */ /* 0x000fe400000000ff */
[----:B------:R-:W-:Y:S01]  /*2d70*/  F2FP.F16.F32.PACK_AB R63, R67, R66 ;  /* 0x00000042433f723e */ /* 0x000fe200000000ff */
[----:B------:R4:W-:Y:S01]  /*2d80*/  STS.128 [R4+UR11], R52 ;  /* 0x0000003404007988 */ /* 0x0009e20008000c0b */
[----:B------:R-:W-:-:S02]  /*2d90*/  F2FP.F16.F32.PACK_AB R126, R129, R128 ;  /* 0x00000080817e723e */ /* 0x000fc400000000ff */
[----:B------:R-:W-:Y:S01]  /*2da0*/  F2FP.F16.F32.PACK_AB R127, R131, R130 ;  /* 0x00000082837f723e */ /* 0x000fe200000000ff */
[----:B------:R4:W-:Y:S01]  /*2db0*/  STS.128 [R4+UR11+0x4000], R116 ;  /* 0x0040007404007988 */ /* 0x0009e20008000c0b */
[----:B---3--:R-:W-:-:S05]  /*2dc0*/  LOP3.LUT R0, R0, 0x70, RZ, 0x3c, !PT ;  /* 0x0000007000007812 */ /* 0x008fca00078e3cff */
[----:B------:R4:W-:Y:S04]  /*2dd0*/  STS.128 [R0+UR11], R60 ;  /* 0x0000003c00007988 */ /* 0x0009e80008000c0b */
[----:B------:R4:W-:Y:S01]  /*2de0*/  STS.128 [R0+UR11+0x4000], R124 ;  /* 0x0040007c00007988 */ /* 0x0009e20008000c0b */
[----:B------:R2:W-:Y:S06]  /*2df0*/  MEMBAR.ALL.CTA ;  /* 0x0000000000007992 */ /* 0x0005ec0000008000 */
[----:B--2---:R-:W2:Y:S02]  /*2e00*/  FENCE.VIEW.ASYNC.S ;  /* 0x00000000000073c6 */ /* 0x004ea40000000000 */
[----:B--2---:R-:W-:Y:S06]  /*2e10*/  BAR.SYNC.DEFER_BLOCKING 0x0 ;  /* 0x0000000000007b1d */ /* 0x004fec0000010000 */
[----:B------:R4:W-:Y:S01]  /*2e20*/  @UP1 UTMASTG.2D [UR4], [UR12] ;  /* 0x000000040c0013b5 */ /* 0x0009e20008008000 */
[----:B------:R0:W-:Y:S01]  /*2e30*/  UTMACMDFLUSH ;  /* 0x00000000000079b7 */ /* 0x0001e20000000000 */
[----:B------:R-:W-:-:S04]  /*2e40*/  DEPBAR.LE SB0, 0x0 ;  /* 0x000080000000791a */ /* 0x000fc80000000000 */
[----:B------:R-:W-:Y:S08]  /*2e50*/  BAR.SYNC.DEFER_BLOCKING 0x0 ;  /* 0x0000000000007b1d */ /* 0x000ff00000010000 */
[----:B------:R-:W-:Y:S06]  /*2e60*/  BAR.SYNC.DEFER_BLOCKING 0x0 ;  /* 0x0000000000007b1d */ /* 0x000fec0000010000 */
[----:B----4-:R-:W-:Y:S05]  /*2e70*/  @P2 BRA `(.L_x_67) ;  /* 0x0000000000a02947 */ /* 0x010fea0003800000 */
[----:B------:R-:W2:Y:S01]  /*2e80*/  S2UR UR5, SR_CgaCtaId ;  /* 0x00000000000579c3 */ /* 0x000ea20000008800 */
[----:B------:R-:W-:Y:S01]  /*2e90*/  NOP ;  /* 0x0000000000007918 */ /* 0x000fe20000000000 */
[----:B------:R-:W-:Y:S01]  /*2ea0*/  UMOV UR4, 0x50 ;  /* 0x0000005000047882 */ /* 0x000fe20000000000 */
[----:B------:R-:W-:Y:S02]  /*2eb0*/  IMAD.U32 R0, RZ, RZ, UR10 ;  /* 0x0000000aff007e24 */ /* 0x000fe4000f8e00ff */
[----:B------:R-:W-:Y:S02]  /*2ec0*/  IMAD.MOV.U32 R3, RZ, RZ, 0xff ;  /* 0x000000ffff037424 */ /* 0x000fe400078e00ff */
[----:B------:R-:W-:Y:S01]  /*2ed0*/  IMAD.MOV.U32 R7, RZ, RZ, 0x1 ;  /* 0x00000001ff077424 */ /* 0x000fe200078e00ff */
[----:B------:R-:W-:-:S04]  /*2ee0*/  LOP3.LUT R0, R0, 0xffff, RZ, 0xc0, !PT ;  /* 0x0000ffff00007812 */ /* 0x000fc800078ec0ff */
[----:B------:R-:W-:-:S05]  /*2ef0*/  SHF.R.U32.HI R0, RZ, 0x5, R0 ;  /* 0x00000005ff007819 */ /* 0x000fca0000011600 */
[----:B------:R-:W-:Y:S01]  /*2f00*/  VIADD R2, R0, 0x10 ;  /* 0x0000001000027836 */ /* 0x000fe20000000000 */
[----:B------:R-:W-:Y:S01]  /*2f10*/  SHF.L.U32 R0, R3, R0, RZ ;  /* 0x0000000003007219 */ /* 0x000fe200000006ff */
[----:B--2---:R-:W-:-:S03]  /*2f20*/  ULEA UR6, UR5, UR4, 0x18 ;  /* 0x0000000405067291 */ /* 0x004fc6000f8ec0ff */
[----:B------:R-:W-:-:S04]  /*2f30*/  SHF.L.U32 R3, R7, R2, RZ ;  /* 0x0000000207037219 */ /* 0x000fc800000006ff */
[----:B------:R-:W-:Y:S02]  /*2f40*/  LOP3.LUT R0, R3, R0, RZ, 0xfc, !PT ;  /* 0x0000000003007212 */ /* 0x000fe400078efcff */
[----:B------:R-:W2:Y:S02]  /*2f50*/  LDS R5, [UR6] ;  /* 0x00000006ff057984 */ /* 0x000ea40008000800 */
[C---:B------:R-:W-:Y:S02]  /*2f60*/  LOP3.LUT R2, R0.reuse, 0xffff, RZ, 0xc0, !PT ;  /* 0x0000ffff00027812 */ /* 0x040fe400078ec0ff */
[----:B--2---:R-:W-:-:S04]  /*2f70*/  LOP3.LUT R3, R0, 0xffff, R5, 0x80, !PT ;  /* 0x0000ffff00037812 */ /* 0x004fc800078e8005 */
[----:B------:R-:W-:-:S13]  /*2f80*/  ISETP.NE.AND P0, PT, R3, R2, PT ;  /* 0x000000020300720c */ /* 0x000fda0003f05270 */
[----:B------:R-:W-:Y:S05]  /*2f90*/  @P0 BRA `(.L_x_68) ;  /* 0x0000000000500947 */ /* 0x000fea0003800000 */
[----:B------:R-:W-:Y:S02]  /*2fa0*/  SHF.R.U32.HI R5, RZ, 0x10, R5 ;  /* 0x00000010ff057819 */ /* 0x000fe40000011605 */
[----:B------:R-:W-:-:S04]  /*2fb0*/  SHF.R.U32.HI R2, RZ, 0x10, R0 ;  /* 0x00000010ff027819 */ /* 0x000fc80000011600 */
[----:B------:R-:W-:-:S04]  /*2fc0*/  LOP3.LUT R5, R5, R2, RZ, 0xc0, !PT ;  /* 0x0000000205057212 */ /* 0x000fc800078ec0ff */
[----:B------:R-:W-:-:S13]  /*2fd0*/  ISETP.NE.AND P0, PT, R5, R2, PT ;  /* 0x000000020500720c */ /* 0x000fda0003f05270 */
[----:B------:R-:W-:Y:S05]  /*2fe0*/  @P0 BRA `(.L_x_69) ;  /* 0x0000000000300947 */ /* 0x000fea0003800000 */
[----:B------:R-:W-:Y:S01]  /*2ff0*/  R2UR UR4, R0 ;  /* 0x00000000000472ca */ /* 0x000fe200000e0000 */
[----:B------:R-:W-:Y:S01]  /*3000*/  VOTEU.ANY UR5, UPT, PT ;  /* 0x0000000000057886 */ /* 0x000fe200038e0100 */
[----:B------:R-:W2:Y:S01]  /*3010*/  S2R R0, SR_LANEID ;  /* 0x0000000000007919 */ /* 0x000ea20000000000 */
[----:B------:R-:W-:-:S10]  /*3020*/  UFLO.U32 UR5, UR5 ;  /* 0x00000005000572bd */ /* 0x000fd400080e0000 */
[----:B------:R-:W-:-:S06]  /*3030*/  ULOP3.LUT UR4, URZ, UR4, URZ, 0x33, !UPT ;  /* 0x00000004ff047292 */ /* 0x000fcc000f8e33ff */
[----:B------:R-:W-:-:S04]  /*3040*/  IMAD.U32 R2, RZ, RZ, UR4 ;  /* 0x00000004ff027e24 */ /* 0x000fc8000f8e00ff */
[----:B------:R-:W3:Y:S02]  /*3050*/  REDUX UR7, R2 ;  /* 0x00000000020773c4 */ /* 0x000ee40000000000 */
[----:B------:R4:W-:Y:S01]  /*3060*/  UTCATOMSWS.AND URZ, UR4 ;  /* 0x0000000400ff79e3 */ /* 0x0009e20008000000 */
[----:B--2---:R-:W-:Y:S01]  /*3070*/  ISETP.EQ.U32.AND P0, PT, R0, UR5, PT ;  /* 0x0000000500007c0c */ /* 0x004fe2000bf02070 */
[----:B---3--:R-:W-:-:S12]  /*3080*/  IMAD.U32 R0, RZ, RZ, UR7 ;  /* 0x00000007ff007e24 */ /* 0x008fd8000f8e00ff */
[----:B------:R4:W-:Y:S01]  /*3090*/  @P0 ATOMS.AND RZ, [UR6], R0 ;  /* 0x00000000ffff098c */ /* 0x0009e2000a800006 */
[----:B------:R-:W-:Y:S05]  /*30a0*/  BRA `(.L_x_67) ;  /* 0x0000000000147947 */ /* 0x000fea0003800000 */
.L_x_69:
[----:B------:R-:W-:-:S07]  /*30b0*/  MOV R2, 0x30d0 ;  /* 0x000030d000027802 */ /* 0x000fce0000000f00 */
[----:B-1----:R-:W-:Y:S05]  /*30c0*/  CALL.REL.NOINC `($__internal_0_$__cuda_sm10x_tcgen05_guardrail_trap_col_being_dealloced_not_returned_by_alloc) ;  /* 0x0000000000447944 */ /* 0x002fea0003c00000 */
[----:B------:R-:W-:Y:S05]  /*30d0*/  BRA `(.L_x_67) ;  /* 0x0000000000087947 */ /* 0x000fea0003800000 */
.L_x_68:
[----:B------:R-:W-:-:S07]  /*30e0*/  MOV R2, 0x3100 ;  /* 0x0000310000027802 */ /* 0x000fce0000000f00 */
[----:B-1----:R-:W-:Y:S05]  /*30f0*/  CALL.REL.NOINC `($__internal_2_$__cuda_sm10x_tcgen05_guardrail_trap_unallocated_columns_being_dealloced) ;  /* 0x0000000000507944 */ /* 0x002fea0003c00000 */
.L_x_67:
[----:B------:R-:W-:Y:S01]  /*3100*/  NOP ;  /* 0x0000000000007918 */ /* 0x000fe20000000000 */
[----:B----4-:R-:W-:Y:S05]  /*3110*/  EXIT ;  /* 0x000000000000794d */ /* 0x010fea0003800000 */
.L_x_56:
[----:B------:R-:W2:Y:S02]  /*3120*/  SYNCS.PHASECHK.TRANS64.TRYWAIT P0, [UR11+0x30000], RZ ;  /* 0x030000ffff0075a7 */ /* 0x000ea4000800110b */
[----:B--2---:R-:W-:Y:S05]  /*3130*/  @!P0 BRA `(.L_x_56) ;  /* 0xfffffffc00f88947 */ /* 0x004fea000383ffff */
[----:B------:R-:W-:Y:S05]  /*3140*/  BRA `(.L_x_70) ;  /* 0xffffffe800787947 */ /* 0x000fea000383ffff */
.L_x_58:
[----:B------:R-:W2:Y:S02]  /*3150*/  SYNCS.PHASECHK.TRANS64.TRYWAIT P1, [UR11+0x30010], RZ ;  /* 0x030010ffff0075a7 */ /* 0x000ea4000802110b */
[----:B--2---:R-:W-:Y:S05]  /*3160*/  @!P1 BRA `(.L_x_58) ;  /* 0xfffffffc00f89947 */ /* 0x004fea000383ffff */
[----:B------:R-:W-:Y:S05]  /*3170*/  BRA `(.L_x_71) ;  /* 0xffffffec00687947 */ /* 0x000fea000383ffff */
.L_x_59:
[----:B------:R-:W3:Y:S02]  /*3180*/  SYNCS.PHASECHK.TRANS64.TRYWAIT P0, [UR42+0x30000], R3 ;  /* 0x03000003ff0075a7 */ /* 0x000ee4000800112a */
[----:B---3--:R-:W-:Y:S05]  /*3190*/  @!P0 BRA `(.L_x_59) ;  /* 0xfffffffc00f88947 */ /* 0x008fea000383ffff */
[----:B------:R-:W-:Y:S05]  /*31a0*/  BRA `(.L_x_72) ;  /* 0xffffffec00f47947 */ /* 0x000fea000383ffff */
.L_x_61:
[----:B------:R-:W3:Y:S02]  /*31b0*/  SYNCS.PHASECHK.TRANS64.TRYWAIT P0, [UR42+0x30010], R3 ;  /* 0x03001003ff0075a7 */ /* 0x000ee4000800112a */
[----:B---3--:R-:W-:Y:S05]  /*31c0*/  @!P0 BRA `(.L_x_61) ;  /* 0xfffffffc00f88947 */ /* 0x008fea000383ffff */
[----:B------:R-:W-:Y:S05]  /*31d0*/  BRA `(.L_x_73) ;  /* 0xfffffff4000c7947 */ /* 0x000fea000383ffff */
        .weak           $__internal_0_$__cuda_sm10x_tcgen05_guardrail_trap_col_being_dealloced_not_returned_by_alloc
        .type           $__internal_0_$__cuda_sm10x_tcgen05_guardrail_trap_col_being_dealloced_not_returned_by_alloc,@function
        .size           $__internal_0_$__cuda_sm10x_tcgen05_guardrail_trap_col_being_dealloced_not_returned_by_alloc,($__internal_1_$__cuda_sm10x_tcgen05_guardrail_trap_phase_invalid_during_alloc - $__internal_0_$__cuda_sm10x_tcgen05_guardrail_trap_col_being_dealloced_not_returned_by_alloc)
$__internal_0_$__cuda_sm10x_tcgen05_guardrail_trap_col_being_dealloced_not_returned_by_alloc:
[----:B------:R-:W-:Y:S05]  /*31e0*/  BPT.TRAP 0x1 ;  /* 0x000000040000795c */ /* 0x000fea0000300000 */
[----:B------:R-:W-:-:S04]  /*31f0*/  IMAD.MOV.U32 R3, RZ, RZ, 0x0 ;  /* 0x00000000ff037424 */ /* 0x000fc800078e00ff */
[----:B------:R-:W-:Y:S05]  /*3200*/  RET.REL.NODEC R2 `(gluon_tcgen05) ;  /* 0xffffffcc027c7950 */ /* 0x000fea0003c3ffff */
        .weak           $__internal_1_$__cuda_sm10x_tcgen05_guardrail_trap_phase_invalid_during_alloc
        .type           $__internal_1_$__cuda_sm10x_tcgen05_guardrail_trap_phase_invalid_during_alloc,@function
        .size           $__internal_1_$__cuda_sm10x_tcgen05_guardrail_trap_phase_invalid_during_alloc,($__internal_2_$__cuda_sm10x_tcgen05_guardrail_trap_unallocated_columns_being_dealloced - $__internal_1_$__cuda_sm10x_tcgen05_guardrail_trap_phase_invalid_during_alloc)
$__internal_1_$__cuda_sm10x_tcgen05_guardrail_trap_phase_invalid_during_alloc:
[----:B------:R-:W-:Y:S05]  /*3210*/  BPT.TRAP 0x1 ;  /* 0x000000040000795c */ /* 0x000fea0000300000 */
[----:B------:R-:W-:-:S04]  /*3220*/  IMAD.MOV.U32 R3, RZ, RZ, 0x0 ;  /* 0x00000000ff037424 */ /* 0x000fc800078e00ff */
[----:B------:R-:W-:Y:S05]  /*3230*/  RET.REL.NODEC R2 `(gluon_tcgen05) ;  /* 0xffffffcc02707950 */ /* 0x000fea0003c3ffff */
        .weak           $__internal_2_$__cuda_sm10x_tcgen05_guardrail_trap_unallocated_columns_being_dealloced
        .type           $__internal_2_$__cuda_sm10x_tcgen05_guardrail_trap_unallocated_columns_being_dealloced,@function
        .size           $__internal_2_$__cuda_sm10x_tcgen05_guardrail_trap_unallocated_columns_being_dealloced,(.L_x_77 - $__internal_2_$__cuda_sm10x_tcgen05_guardrail_trap_unallocated_columns_being_dealloced)
$__internal_2_$__cuda_sm10x_tcgen05_guardrail_trap_unallocated_columns_being_dealloced:
[----:B------:R-:W-:Y:S05]  /*3240*/  BPT.TRAP 0x1 ;  /* 0x000000040000795c */ /* 0x000fea0000300000 */
[----:B------:R-:W-:-:S04]  /*3250*/  IMAD.MOV.U32 R3, RZ, RZ, 0x0 ;  /* 0x00000000ff037424 */ /* 0x000fc800078e00ff */
[----:B------:R-:W-:Y:S05]  /*3260*/  RET.REL.NODEC R2 `(gluon_tcgen05) ;  /* 0xffffffcc02647950 */ /* 0x000fea0003c3ffff */
.L_x_74:
[----:B------:R-:W-:-:S00]  /*3270*/  BRA `(.L_x_74) ;  /* 0xfffffffc00fc7947 */ /* 0x000fc0000383ffff */
[----:B------:R-:W-:-:S00]  /*3280*/  NOP ;  /* 0x0000000000007918 */ /* 0x000fc00000000000 */
[----:B------:R-:W-:-:S00]  /*3290*/  NOP ;  /* 0x0000000000007918 */ /* 0x000fc00000000000 */
[----:B------:R-:W-:-:S00]  /*32a0*/  NOP ;  /* 0x0000000000007918 */ /* 0x000fc00000000000 */
[----:B------:R-:W-:-:S00]  /*32b0*/  NOP ;  /* 0x0000000000007918 */ /* 0x000fc00000000000 */
[----:B------:R-:W-:-:S00]  /*32c0*/  NOP ;  /* 0x0000000000007918 */ /* 0x000fc00000000000 */
[----:B------:R-:W-:-:S00]  /*32d0*/  NOP ;  /* 0x0000000000007918 */ /* 0x000fc00000000000 */
[----:B------:R-:W-:-:S00]  /*32e0*/  NOP ;  /* 0x0000000000007918 */ /* 0x000fc00000000000 */
[----:B------:R-:W-:-:S00]  /*32f0*/  NOP ;  /* 0x0000000000007918 */ /* 0x000fc00000000000 */
.L_x_77:


//--------------------- .nv.shared.gluon_tcgen05  --------------------------
	.section	.nv.shared.gluon_tcgen05,"aw",@nobits
	.sectionflags	@""
	.align	16
	.zero		1024


//--------------------- .nv.shared.reserved.0     --------------------------
	.section	.nv.shared.reserved.0,"aw",@nobits
	.align	8
	.weak		__nv_reservedSMEM_offset_0_alias
	.size		__nv_reservedSMEM_offset_0_alias, 0, 64
	.other		__nv_reservedSMEM_offset_0_alias,@"STO_CUDA_RESERVED_SHARED STV_DEFAULT"
__nv_reservedSMEM_offset_0_alias:
	.zero		0
.nv.shared.reserved.0:
	.zero		64
	.weak		__nv_reservedSMEM_allocation_phase
	.type		__nv_reservedSMEM_allocation_phase,@object
	.size		__nv_reservedSMEM_allocation_phase,(.L_0 - __nv_reservedSMEM_allocation_phase)
__nv_reservedSMEM_allocation_phase:
	.zero		1
.L_0:
	.zero		7
	.weak		__nv_reservedSMEM_devtool_atexit_pc
	.type		__nv_reservedSMEM_devtool_atexit_pc,@object
	.size		__nv_reservedSMEM_devtool_atexit_pc,(__nv_reservedSMEM_allocation_mask - __nv_reservedSMEM_devtool_atexit_pc)
__nv_reservedSMEM_devtool_atexit_pc:
	.zero		8
	.weak		__nv_reservedSMEM_allocation_mask
	.type		__nv_reservedSMEM_allocation_mask,@object
	.size		__nv_reservedSMEM_allocation_mask,(.L_2 - __nv_reservedSMEM_allocation_mask)
__nv_reservedSMEM_allocation_mask:
	.zero		4
.L_2:


//--------------------- .nv.constant0.gluon_tcgen05 --------------------------
	.section	.nv.constant0.gluon_tcgen05,"a",@progbits
	.sectionflags	@""
	.align	4
.nv.constant0.gluon_tcgen05:
	.zero		976


//--------------------- SYMBOLS --------------------------

	.type		.nv.reservedSmem.offset0,@object
	.size		.nv.reservedSmem.offset0,0x4
	.type		.nv.reservedSmem.cap,@object
	.size		.nv.reservedSmem.cap,0x4
